//
// Generated by NVIDIA NVVM Compiler
//
// Compiler Build ID: CL-36424714
// Cuda compilation tools, release 13.0, V13.0.88
// Based on NVVM 20.0.0
//

.version 9.0
.target sm_100
.address_size 64

	// .globl	_Z8mykernelPfP7ResultDii
// _ZZ8mykernelPfP7ResultDiiE9minShared has been demoted

.visible .entry _Z8mykernelPfP7ResultDii(
	.param .u64 .ptr .align 1 _Z8mykernelPfP7ResultDii_param_0,
	.param .u64 .ptr .align 1 _Z8mykernelPfP7ResultDii_param_1,
	.param .u32 _Z8mykernelPfP7ResultDii_param_2,
	.param .u32 _Z8mykernelPfP7ResultDii_param_3
)
{
	.reg .pred 	%p<76>;
	.reg .b32 	%r<371>;
	.reg .b32 	%f<294>;
	.reg .b64 	%rd<42>;
	// demoted variable
	.shared .align 4 .b8 _ZZ8mykernelPfP7ResultDiiE9minShared[1024];
	ld.param.u64 	%rd8, [_Z8mykernelPfP7ResultDii_param_0];
	ld.param.u32 	%r166, [_Z8mykernelPfP7ResultDii_param_2];
	ld.param.u32 	%r167, [_Z8mykernelPfP7ResultDii_param_3];
	cvta.to.global.u64 	%rd1, %rd8;
	mov.u32 	%r1, %ctaid.x;
	mov.u32 	%r2, %ctaid.y;
	mov.u32 	%r3, %tid.x;
	mov.u32 	%r4, %tid.y;
	mov.u32 	%r5, %ntid.x;
	mov.u32 	%r6, %ntid.y;
	mul.lo.s32 	%r7, %r166, %r2;
	add.s32 	%r8, %r7, %r1;
	mul.wide.s32 	%rd9, %r8, 4;
	add.s64 	%rd10, %rd1, %rd9;
	ld.global.f32 	%f1, [%rd10];
	add.s32 	%r169, %r167, -1;
	mad.lo.s32 	%r170, %r169, %r166, %r166;
	add.s32 	%r171, %r170, -1;
	mul.wide.s32 	%rd11, %r171, 4;
	add.s64 	%rd12, %rd1, %rd11;
	ld.global.f32 	%f2, [%rd12];
	setp.gt.u32 	%p1, %r4, %r2;
	mov.f32 	%f265, 0f49742400;
	@%p1 bra 	$L__BB0_56;
	add.s32 	%r173, %r7, %r3;
	add.s32 	%r330, %r1, 1;
	add.s32 	%r331, %r2, 1;
	mul.lo.s32 	%r11, %r167, %r166;
	add.s32 	%r12, %r3, %r5;
	max.u32 	%r174, %r12, %r330;
	setp.le.u32 	%p2, %r12, %r1;
	selp.u32 	%r175, 1, 0, %p2;
	add.s32 	%r176, %r12, %r175;
	sub.s32 	%r177, %r174, %r176;
	div.u32 	%r178, %r177, %r5;
	add.s32 	%r13, %r178, %r175;
	and.b32  	%r14, %r13, 3;
	add.s32 	%r179, %r173, -1;
	mul.wide.s32 	%rd13, %r179, 4;
	add.s64 	%rd2, %rd1, %rd13;
	shl.b32 	%r15, %r5, 2;
	cvt.u64.u32 	%rd14, %r15;
	add.s64 	%rd3, %rd2, %rd14;
	add.s32 	%r16, %r12, %r5;
	shl.b32 	%r17, %r5, 1;
	mul.lo.s32 	%r18, %r5, 3;
	mov.f32 	%f265, 0f49742400;
	mov.u32 	%r286, %r4;
$L__BB0_2:
	setp.gt.u32 	%p3, %r3, %r1;
	@%p3 bra 	$L__BB0_55;
	setp.eq.s32 	%p4, %r14, 3;
	add.s32 	%r181, %r286, -1;
	mul.lo.s32 	%r24, %r181, %r166;
	add.s32 	%r182, %r24, %r1;
	mul.wide.s32 	%rd15, %r182, 4;
	add.s64 	%rd4, %rd1, %rd15;
	add.s32 	%r25, %r24, -1;
	sub.s32 	%r26, %r331, %r286;
	mov.u32 	%r303, %r3;
	@%p4 bra 	$L__BB0_26;
	setp.eq.s32 	%p5, %r286, 0;
	mov.f32 	%f241, %f1;
	@%p5 bra 	$L__BB0_6;
	ld.global.f32 	%f104, [%rd4];
	sub.f32 	%f241, %f1, %f104;
$L__BB0_6:
	setp.eq.s32 	%p6, %r3, 0;
	@%p6 bra 	$L__BB0_8;
	ld.global.f32 	%f105, [%rd2];
	sub.f32 	%f241, %f241, %f105;
$L__BB0_8:
	or.pred  	%p9, %p5, %p6;
	@%p9 bra 	$L__BB0_10;
	add.s32 	%r183, %r25, %r3;
	mul.wide.s32 	%rd16, %r183, 4;
	add.s64 	%rd17, %rd1, %rd16;
	ld.global.f32 	%f106, [%rd17];
	add.f32 	%f241, %f241, %f106;
$L__BB0_10:
	sub.s32 	%r184, %r330, %r3;
	mul.lo.s32 	%r185, %r184, %r26;
	sub.s32 	%r186, %r11, %r185;
	sub.f32 	%f12, %f2, %f241;
	mul.f32 	%f107, %f241, %f241;
	cvt.rn.f32.s32 	%f108, %r185;
	div.rn.f32 	%f109, %f107, %f108;
	sub.f32 	%f110, %f241, %f109;
	mul.f32 	%f111, %f12, %f12;
	cvt.rn.f32.s32 	%f112, %r186;
	div.rn.f32 	%f113, %f111, %f112;
	sub.f32 	%f114, %f12, %f113;
	add.f32 	%f13, %f110, %f114;
	setp.geu.f32 	%p10, %f13, %f265;
	@%p10 bra 	$L__BB0_12;
	mov.f32 	%f265, %f13;
	mov.f32 	%f266, %f241;
	mov.f32 	%f267, %f12;
	mov.u32 	%r332, %r3;
	mov.u32 	%r333, %r286;
$L__BB0_12:
	setp.eq.s32 	%p11, %r14, 0;
	mov.u32 	%r303, %r12;
	@%p11 bra 	$L__BB0_26;
	setp.eq.s32 	%p12, %r286, 0;
	mov.f32 	%f246, %f1;
	@%p12 bra 	$L__BB0_15;
	ld.global.f32 	%f115, [%rd4];
	sub.f32 	%f246, %f1, %f115;
$L__BB0_15:
	ld.global.f32 	%f116, [%rd3];
	sub.f32 	%f247, %f246, %f116;
	@%p12 bra 	$L__BB0_17;
	add.s32 	%r187, %r25, %r12;
	mul.wide.s32 	%rd18, %r187, 4;
	add.s64 	%rd19, %rd1, %rd18;
	ld.global.f32 	%f117, [%rd19];
	add.f32 	%f247, %f247, %f117;
$L__BB0_17:
	sub.s32 	%r188, %r330, %r12;
	mul.lo.s32 	%r189, %r188, %r26;
	sub.s32 	%r190, %r11, %r189;
	sub.f32 	%f22, %f2, %f247;
	mul.f32 	%f118, %f247, %f247;
	cvt.rn.f32.s32 	%f119, %r189;
	div.rn.f32 	%f120, %f118, %f119;
	sub.f32 	%f121, %f247, %f120;
	mul.f32 	%f122, %f22, %f22;
	cvt.rn.f32.s32 	%f123, %r190;
	div.rn.f32 	%f124, %f122, %f123;
	sub.f32 	%f125, %f22, %f124;
	add.f32 	%f23, %f121, %f125;
	setp.geu.f32 	%p14, %f23, %f265;
	@%p14 bra 	$L__BB0_19;
	mov.f32 	%f265, %f23;
	mov.f32 	%f266, %f247;
	mov.f32 	%f267, %f22;
	mov.u32 	%r332, %r12;
	mov.u32 	%r333, %r286;
$L__BB0_19:
	setp.eq.s32 	%p15, %r14, 1;
	mov.u32 	%r303, %r16;
	@%p15 bra 	$L__BB0_26;
	setp.eq.s32 	%p16, %r286, 0;
	mov.f32 	%f251, %f1;
	@%p16 bra 	$L__BB0_22;
	ld.global.f32 	%f126, [%rd4];
	sub.f32 	%f251, %f1, %f126;
$L__BB0_22:
	cvt.u64.u32 	%rd20, %r15;
	add.s64 	%rd21, %rd3, %rd20;
	ld.global.f32 	%f127, [%rd21];
	sub.f32 	%f252, %f251, %f127;
	@%p16 bra 	$L__BB0_24;
	add.s32 	%r191, %r25, %r16;
	mul.wide.s32 	%rd22, %r191, 4;
	add.s64 	%rd23, %rd1, %rd22;
	ld.global.f32 	%f128, [%rd23];
	add.f32 	%f252, %f252, %f128;
$L__BB0_24:
	add.s32 	%r303, %r16, %r5;
	sub.s32 	%r192, %r330, %r16;
	mul.lo.s32 	%r193, %r192, %r26;
	sub.s32 	%r194, %r11, %r193;
	sub.f32 	%f32, %f2, %f252;
	mul.f32 	%f129, %f252, %f252;
	cvt.rn.f32.s32 	%f130, %r193;
	div.rn.f32 	%f131, %f129, %f130;
	sub.f32 	%f132, %f252, %f131;
	mul.f32 	%f133, %f32, %f32;
	cvt.rn.f32.s32 	%f134, %r194;
	div.rn.f32 	%f135, %f133, %f134;
	sub.f32 	%f136, %f32, %f135;
	add.f32 	%f33, %f132, %f136;
	setp.geu.f32 	%p18, %f33, %f265;
	@%p18 bra 	$L__BB0_26;
	mov.f32 	%f265, %f33;
	mov.f32 	%f266, %f252;
	mov.f32 	%f267, %f32;
	mov.u32 	%r332, %r16;
	mov.u32 	%r333, %r286;
$L__BB0_26:
	setp.lt.u32 	%p19, %r13, 3;
	@%p19 bra 	$L__BB0_55;
	sub.s32 	%r195, %r330, %r303;
	mul.lo.s32 	%r324, %r195, %r26;
	sub.s32 	%r325, %r11, %r324;
	add.s32 	%r196, %r17, %r303;
	add.s32 	%r323, %r196, %r24;
	sub.s32 	%r197, %r330, %r17;
	sub.s32 	%r198, %r197, %r303;
	mul.lo.s32 	%r322, %r198, %r26;
	sub.s32 	%r321, %r11, %r322;
	add.s32 	%r320, %r196, -1;
	add.s32 	%r199, %r18, %r303;
	add.s32 	%r319, %r199, %r24;
	sub.s32 	%r200, %r330, %r18;
	sub.s32 	%r201, %r200, %r303;
	mul.lo.s32 	%r318, %r201, %r26;
	sub.s32 	%r317, %r11, %r318;
	add.s32 	%r316, %r199, -1;
	add.s32 	%r315, %r303, -1;
	add.s32 	%r314, %r5, %r303;
	sub.s32 	%r202, %r330, %r314;
	mul.lo.s32 	%r313, %r26, %r202;
	sub.s32 	%r312, %r11, %r313;
	add.s32 	%r311, %r314, %r24;
	add.s32 	%r310, %r314, %r7;
	add.s32 	%r309, %r7, %r303;
	add.s32 	%r308, %r303, %r24;
$L__BB0_28:
	setp.eq.s32 	%p20, %r286, 0;
	mov.f32 	%f263, %f1;
	@%p20 bra 	$L__BB0_30;
	ld.global.f32 	%f137, [%rd4];
	sub.f32 	%f263, %f1, %f137;
$L__BB0_30:
	setp.eq.s32 	%p21, %r315, -1;
	@%p21 bra 	$L__BB0_32;
	add.s32 	%r203, %r309, -1;
	mul.wide.s32 	%rd24, %r203, 4;
	add.s64 	%rd25, %rd1, %rd24;
	ld.global.f32 	%f138, [%rd25];
	sub.f32 	%f263, %f263, %f138;
$L__BB0_32:
	or.pred  	%p24, %p20, %p21;
	@%p24 bra 	$L__BB0_34;
	add.s32 	%r204, %r308, -1;
	mul.wide.s32 	%rd26, %r204, 4;
	add.s64 	%rd27, %rd1, %rd26;
	ld.global.f32 	%f139, [%rd27];
	add.f32 	%f263, %f263, %f139;
$L__BB0_34:
	sub.f32 	%f49, %f2, %f263;
	mul.f32 	%f140, %f263, %f263;
	cvt.rn.f32.s32 	%f141, %r324;
	div.rn.f32 	%f142, %f140, %f141;
	sub.f32 	%f143, %f263, %f142;
	mul.f32 	%f144, %f49, %f49;
	cvt.rn.f32.s32 	%f145, %r325;
	div.rn.f32 	%f146, %f144, %f145;
	sub.f32 	%f147, %f49, %f146;
	add.f32 	%f50, %f143, %f147;
	setp.geu.f32 	%p25, %f50, %f265;
	@%p25 bra 	$L__BB0_36;
	add.s32 	%r332, %r315, 1;
	mov.f32 	%f265, %f50;
	mov.f32 	%f266, %f263;
	mov.f32 	%f267, %f49;
	mov.u32 	%r333, %r286;
$L__BB0_36:
	mov.f32 	%f268, %f1;
	@%p20 bra 	$L__BB0_38;
	ld.global.f32 	%f148, [%rd4];
	sub.f32 	%f268, %f1, %f148;
$L__BB0_38:
	add.s32 	%r205, %r310, -1;
	mul.wide.s32 	%rd28, %r205, 4;
	add.s64 	%rd5, %rd1, %rd28;
	ld.global.f32 	%f149, [%rd5];
	sub.f32 	%f269, %f268, %f149;
	@%p20 bra 	$L__BB0_40;
	add.s32 	%r206, %r311, -1;
	mul.wide.s32 	%rd29, %r206, 4;
	add.s64 	%rd30, %rd1, %rd29;
	ld.global.f32 	%f150, [%rd30];
	add.f32 	%f269, %f269, %f150;
$L__BB0_40:
	sub.f32 	%f59, %f2, %f269;
	mul.f32 	%f151, %f269, %f269;
	cvt.rn.f32.s32 	%f152, %r313;
	div.rn.f32 	%f153, %f151, %f152;
	sub.f32 	%f154, %f269, %f153;
	mul.f32 	%f155, %f59, %f59;
	cvt.rn.f32.s32 	%f156, %r312;
	div.rn.f32 	%f157, %f155, %f156;
	sub.f32 	%f158, %f59, %f157;
	add.f32 	%f60, %f154, %f158;
	setp.geu.f32 	%p28, %f60, %f265;
	@%p28 bra 	$L__BB0_42;
	mov.f32 	%f265, %f60;
	mov.f32 	%f266, %f269;
	mov.f32 	%f267, %f59;
	mov.u32 	%r332, %r314;
	mov.u32 	%r333, %r286;
$L__BB0_42:
	mov.f32 	%f273, %f1;
	@%p20 bra 	$L__BB0_44;
	ld.global.f32 	%f159, [%rd4];
	sub.f32 	%f273, %f1, %f159;
$L__BB0_44:
	add.s64 	%rd6, %rd5, %rd14;
	ld.global.f32 	%f160, [%rd6];
	sub.f32 	%f274, %f273, %f160;
	@%p20 bra 	$L__BB0_46;
	add.s32 	%r207, %r323, -1;
	mul.wide.s32 	%rd32, %r207, 4;
	add.s64 	%rd33, %rd1, %rd32;
	ld.global.f32 	%f161, [%rd33];
	add.f32 	%f274, %f274, %f161;
$L__BB0_46:
	sub.f32 	%f69, %f2, %f274;
	mul.f32 	%f162, %f274, %f274;
	cvt.rn.f32.s32 	%f163, %r322;
	div.rn.f32 	%f164, %f162, %f163;
	sub.f32 	%f165, %f274, %f164;
	mul.f32 	%f166, %f69, %f69;
	cvt.rn.f32.s32 	%f167, %r321;
	div.rn.f32 	%f168, %f166, %f167;
	sub.f32 	%f169, %f69, %f168;
	add.f32 	%f70, %f165, %f169;
	setp.geu.f32 	%p31, %f70, %f265;
	@%p31 bra 	$L__BB0_48;
	add.s32 	%r332, %r320, 1;
	mov.f32 	%f265, %f70;
	mov.f32 	%f266, %f274;
	mov.f32 	%f267, %f69;
	mov.u32 	%r333, %r286;
$L__BB0_48:
	mov.f32 	%f278, %f1;
	@%p20 bra 	$L__BB0_50;
	ld.global.f32 	%f170, [%rd4];
	sub.f32 	%f278, %f1, %f170;
$L__BB0_50:
	cvt.u64.u32 	%rd34, %r15;
	add.s64 	%rd35, %rd6, %rd34;
	ld.global.f32 	%f171, [%rd35];
	sub.f32 	%f279, %f278, %f171;
	@%p20 bra 	$L__BB0_52;
	add.s32 	%r208, %r319, -1;
	mul.wide.s32 	%rd36, %r208, 4;
	add.s64 	%rd37, %rd1, %rd36;
	ld.global.f32 	%f172, [%rd37];
	add.f32 	%f279, %f279, %f172;
$L__BB0_52:
	sub.f32 	%f79, %f2, %f279;
	mul.f32 	%f173, %f279, %f279;
	cvt.rn.f32.s32 	%f174, %r318;
	div.rn.f32 	%f175, %f173, %f174;
	sub.f32 	%f176, %f279, %f175;
	mul.f32 	%f177, %f79, %f79;
	cvt.rn.f32.s32 	%f178, %r317;
	div.rn.f32 	%f179, %f177, %f178;
	sub.f32 	%f180, %f79, %f179;
	add.f32 	%f80, %f176, %f180;
	setp.geu.f32 	%p34, %f80, %f265;
	@%p34 bra 	$L__BB0_54;
	add.s32 	%r332, %r316, 1;
	mov.f32 	%f265, %f80;
	mov.f32 	%f266, %f279;
	mov.f32 	%f267, %f79;
	mov.u32 	%r333, %r286;
$L__BB0_54:
	sub.s32 	%r209, %r331, %r286;
	mul.lo.s32 	%r210, %r15, %r209;
	add.s32 	%r325, %r325, %r210;
	sub.s32 	%r324, %r324, %r210;
	add.s32 	%r323, %r323, %r15;
	sub.s32 	%r322, %r322, %r210;
	add.s32 	%r321, %r321, %r210;
	add.s32 	%r320, %r320, %r15;
	add.s32 	%r319, %r319, %r15;
	sub.s32 	%r318, %r318, %r210;
	add.s32 	%r317, %r317, %r210;
	add.s32 	%r316, %r316, %r15;
	add.s32 	%r315, %r315, %r15;
	add.s32 	%r211, %r315, 1;
	add.s32 	%r314, %r314, %r15;
	sub.s32 	%r313, %r313, %r210;
	add.s32 	%r312, %r312, %r210;
	add.s32 	%r311, %r311, %r15;
	add.s32 	%r310, %r310, %r15;
	add.s32 	%r309, %r309, %r15;
	add.s32 	%r308, %r308, %r15;
	setp.le.u32 	%p35, %r211, %r1;
	@%p35 bra 	$L__BB0_28;
$L__BB0_55:
	add.s32 	%r286, %r286, %r6;
	setp.le.u32 	%p36, %r286, %r2;
	@%p36 bra 	$L__BB0_2;
$L__BB0_56:
	shl.b32 	%r215, %r4, 5;
	add.s32 	%r216, %r215, %r3;
	shl.b32 	%r217, %r216, 2;
	mov.u32 	%r218, _ZZ8mykernelPfP7ResultDiiE9minShared;
	add.s32 	%r219, %r218, %r217;
	st.shared.f32 	[%r219], %f265;
	bar.sync 	0;
	mul.lo.s32 	%r131, %r5, %r6;
	and.b32  	%r132, %r131, 15;
	setp.lt.u32 	%p37, %r131, 16;
	mov.f32 	%f290, 0f49742400;
	mov.b32 	%r370, -1;
	mov.b32 	%r361, 0;
	@%p37 bra 	$L__BB0_59;
	add.s32 	%r354, %r218, 32;
	and.b32  	%r361, %r131, 4194288;
	mov.f32 	%f290, 0f49742400;
	mov.b32 	%r370, -1;
	mov.b32 	%r355, 0;
$L__BB0_58:
	.pragma "nounroll";
	ld.shared.f32 	%f183, [%r354+-32];
	setp.lt.f32 	%p38, %f183, %f290;
	selp.f32 	%f184, %f183, %f290, %p38;
	selp.b32 	%r224, %r355, %r370, %p38;
	ld.shared.f32 	%f185, [%r354+-28];
	setp.lt.f32 	%p39, %f185, %f184;
	selp.f32 	%f186, %f185, %f184, %p39;
	add.s32 	%r225, %r355, 1;
	selp.b32 	%r226, %r225, %r224, %p39;
	ld.shared.f32 	%f187, [%r354+-24];
	setp.lt.f32 	%p40, %f187, %f186;
	selp.f32 	%f188, %f187, %f186, %p40;
	add.s32 	%r227, %r355, 2;
	selp.b32 	%r228, %r227, %r226, %p40;
	ld.shared.f32 	%f189, [%r354+-20];
	setp.lt.f32 	%p41, %f189, %f188;
	selp.f32 	%f190, %f189, %f188, %p41;
	add.s32 	%r229, %r355, 3;
	selp.b32 	%r230, %r229, %r228, %p41;
	ld.shared.f32 	%f191, [%r354+-16];
	setp.lt.f32 	%p42, %f191, %f190;
	selp.f32 	%f192, %f191, %f190, %p42;
	add.s32 	%r231, %r355, 4;
	selp.b32 	%r232, %r231, %r230, %p42;
	ld.shared.f32 	%f193, [%r354+-12];
	setp.lt.f32 	%p43, %f193, %f192;
	selp.f32 	%f194, %f193, %f192, %p43;
	add.s32 	%r233, %r355, 5;
	selp.b32 	%r234, %r233, %r232, %p43;
	ld.shared.f32 	%f195, [%r354+-8];
	setp.lt.f32 	%p44, %f195, %f194;
	selp.f32 	%f196, %f195, %f194, %p44;
	add.s32 	%r235, %r355, 6;
	selp.b32 	%r236, %r235, %r234, %p44;
	ld.shared.f32 	%f197, [%r354+-4];
	setp.lt.f32 	%p45, %f197, %f196;
	selp.f32 	%f198, %f197, %f196, %p45;
	add.s32 	%r237, %r355, 7;
	selp.b32 	%r238, %r237, %r236, %p45;
	ld.shared.f32 	%f199, [%r354];
	setp.lt.f32 	%p46, %f199, %f198;
	selp.f32 	%f200, %f199, %f198, %p46;
	add.s32 	%r239, %r355, 8;
	selp.b32 	%r240, %r239, %r238, %p46;
	ld.shared.f32 	%f201, [%r354+4];
	setp.lt.f32 	%p47, %f201, %f200;
	selp.f32 	%f202, %f201, %f200, %p47;
	add.s32 	%r241, %r355, 9;
	selp.b32 	%r242, %r241, %r240, %p47;
	ld.shared.f32 	%f203, [%r354+8];
	setp.lt.f32 	%p48, %f203, %f202;
	selp.f32 	%f204, %f203, %f202, %p48;
	add.s32 	%r243, %r355, 10;
	selp.b32 	%r244, %r243, %r242, %p48;
	ld.shared.f32 	%f205, [%r354+12];
	setp.lt.f32 	%p49, %f205, %f204;
	selp.f32 	%f206, %f205, %f204, %p49;
	add.s32 	%r245, %r355, 11;
	selp.b32 	%r246, %r245, %r244, %p49;
	ld.shared.f32 	%f207, [%r354+16];
	setp.lt.f32 	%p50, %f207, %f206;
	selp.f32 	%f208, %f207, %f206, %p50;
	add.s32 	%r247, %r355, 12;
	selp.b32 	%r248, %r247, %r246, %p50;
	ld.shared.f32 	%f209, [%r354+20];
	setp.lt.f32 	%p51, %f209, %f208;
	selp.f32 	%f210, %f209, %f208, %p51;
	add.s32 	%r249, %r355, 13;
	selp.b32 	%r250, %r249, %r248, %p51;
	ld.shared.f32 	%f211, [%r354+24];
	setp.lt.f32 	%p52, %f211, %f210;
	selp.f32 	%f212, %f211, %f210, %p52;
	add.s32 	%r251, %r355, 14;
	selp.b32 	%r252, %r251, %r250, %p52;
	ld.shared.f32 	%f213, [%r354+28];
	setp.lt.f32 	%p53, %f213, %f212;
	selp.f32 	%f290, %f213, %f212, %p53;
	add.s32 	%r253, %r355, 15;
	selp.b32 	%r370, %r253, %r252, %p53;
	add.s32 	%r354, %r354, 64;
	add.s32 	%r355, %r355, 16;
	setp.ne.s32 	%p54, %r355, %r361;
	@%p54 bra 	$L__BB0_58;
$L__BB0_59:
	setp.eq.s32 	%p55, %r132, 0;
	@%p55 bra 	$L__BB0_68;
	and.b32  	%r143, %r131, 7;
	setp.lt.u32 	%p56, %r132, 8;
	@%p56 bra 	$L__BB0_62;
	shl.b32 	%r255, %r361, 2;
	add.s32 	%r257, %r218, %r255;
	ld.shared.f32 	%f214, [%r257];
	setp.lt.f32 	%p57, %f214, %f290;
	selp.f32 	%f215, %f214, %f290, %p57;
	selp.b32 	%r258, %r361, %r370, %p57;
	add.s32 	%r259, %r361, 1;
	ld.shared.f32 	%f216, [%r257+4];
	setp.lt.f32 	%p58, %f216, %f215;
	selp.f32 	%f217, %f216, %f215, %p58;
	selp.b32 	%r260, %r259, %r258, %p58;
	add.s32 	%r261, %r361, 2;
	ld.shared.f32 	%f218, [%r257+8];
	setp.lt.f32 	%p59, %f218, %f217;
	selp.f32 	%f219, %f218, %f217, %p59;
	selp.b32 	%r262, %r261, %r260, %p59;
	add.s32 	%r263, %r361, 3;
	ld.shared.f32 	%f220, [%r257+12];
	setp.lt.f32 	%p60, %f220, %f219;
	selp.f32 	%f221, %f220, %f219, %p60;
	selp.b32 	%r264, %r263, %r262, %p60;
	add.s32 	%r265, %r361, 4;
	ld.shared.f32 	%f222, [%r257+16];
	setp.lt.f32 	%p61, %f222, %f221;
	selp.f32 	%f223, %f222, %f221, %p61;
	selp.b32 	%r266, %r265, %r264, %p61;
	add.s32 	%r267, %r361, 5;
	ld.shared.f32 	%f224, [%r257+20];
	setp.lt.f32 	%p62, %f224, %f223;
	selp.f32 	%f225, %f224, %f223, %p62;
	selp.b32 	%r268, %r267, %r266, %p62;
	add.s32 	%r269, %r361, 6;
	ld.shared.f32 	%f226, [%r257+24];
	setp.lt.f32 	%p63, %f226, %f225;
	selp.f32 	%f227, %f226, %f225, %p63;
	selp.b32 	%r270, %r269, %r268, %p63;
	add.s32 	%r271, %r361, 7;
	ld.shared.f32 	%f228, [%r257+28];
	setp.lt.f32 	%p64, %f228, %f227;
	selp.f32 	%f290, %f228, %f227, %p64;
	selp.b32 	%r370, %r271, %r270, %p64;
	add.s32 	%r361, %r361, 8;
$L__BB0_62:
	setp.eq.s32 	%p65, %r143, 0;
	@%p65 bra 	$L__BB0_68;
	and.b32  	%r149, %r131, 3;
	setp.lt.u32 	%p66, %r143, 4;
	@%p66 bra 	$L__BB0_65;
	shl.b32 	%r273, %r361, 2;
	add.s32 	%r275, %r218, %r273;
	ld.shared.f32 	%f229, [%r275];
	setp.lt.f32 	%p67, %f229, %f290;
	selp.f32 	%f230, %f229, %f290, %p67;
	selp.b32 	%r276, %r361, %r370, %p67;
	add.s32 	%r277, %r361, 1;
	ld.shared.f32 	%f231, [%r275+4];
	setp.lt.f32 	%p68, %f231, %f230;
	selp.f32 	%f232, %f231, %f230, %p68;
	selp.b32 	%r278, %r277, %r276, %p68;
	add.s32 	%r279, %r361, 2;
	ld.shared.f32 	%f233, [%r275+8];
	setp.lt.f32 	%p69, %f233, %f232;
	selp.f32 	%f234, %f233, %f232, %p69;
	selp.b32 	%r280, %r279, %r278, %p69;
	add.s32 	%r281, %r361, 3;
	ld.shared.f32 	%f235, [%r275+12];
	setp.lt.f32 	%p70, %f235, %f234;
	selp.f32 	%f290, %f235, %f234, %p70;
	selp.b32 	%r370, %r281, %r280, %p70;
	add.s32 	%r361, %r361, 4;
$L__BB0_65:
	setp.eq.s32 	%p71, %r149, 0;
	@%p71 bra 	$L__BB0_68;
	shl.b32 	%r282, %r361, 2;
	add.s32 	%r367, %r218, %r282;
	neg.s32 	%r366, %r149;
$L__BB0_67:
	.pragma "nounroll";
	ld.shared.f32 	%f236, [%r367];
	setp.lt.f32 	%p72, %f236, %f290;
	selp.f32 	%f290, %f236, %f290, %p72;
	selp.b32 	%r370, %r361, %r370, %p72;
	add.s32 	%r361, %r361, 1;
	add.s32 	%r367, %r367, 4;
	add.s32 	%r366, %r366, 1;
	setp.ne.s32 	%p73, %r366, 0;
	@%p73 bra 	$L__BB0_67;
$L__BB0_68:
	bar.sync 	0;
	div.s32 	%r284, %r370, %r5;
	setp.ne.s32 	%p74, %r4, %r284;
	@%p74 bra 	$L__BB0_71;
	rem.s32 	%r285, %r370, %r5;
	setp.ne.s32 	%p75, %r3, %r285;
	@%p75 bra 	$L__BB0_71;
	ld.param.u64 	%rd41, [_Z8mykernelPfP7ResultDii_param_1];
	cvta.to.global.u64 	%rd38, %rd41;
	mul.wide.s32 	%rd39, %r8, 28;
	add.s64 	%rd40, %rd38, %rd39;
	st.global.f32 	[%rd40+24], %f265;
	st.global.u32 	[%rd40], %r333;
	st.global.u32 	[%rd40+4], %r332;
	st.global.u32 	[%rd40+8], %r331;
	st.global.u32 	[%rd40+12], %r330;
	st.global.f32 	[%rd40+16], %f267;
	st.global.f32 	[%rd40+20], %f266;
$L__BB0_71:
	ret;

}


// ===== COMPILED SASS (sm_100) =====

	.target	sm_100

	.elftype	@"ET_EXEC"


//--------------------- .note.nv.tkinfo           --------------------------
	.section	.note.nv.tkinfo,"",@"SHT_NOTE"
	.sectionflags	@"SHF_NOTE_NV_TKINFO"
	.tkinfo
        /*0018*/ 	.word	0x00000002
        /*0030*/ 	.string	""
        /*0030*/ 	.string	"ptxas"
        /*0030*/ 	.string	"Cuda compilation tools, release 13.0, V13.0.88"
        /*0030*/ 	.string	"Build cuda_13.0.r13.0/compiler.36424714_0"
        /*0030*/ 	.string	"-arch sm_100 -m 64 "



//--------------------- .note.nv.cuinfo           --------------------------
	.section	.note.nv.cuinfo,"",@"SHT_NOTE"
	.sectionflags	@"SHF_NOTE_NV_CUINFO"
        /*0018*/ 	.short	0x0002
        /*001a*/ 	.short	0x0064
        /*001c*/ 	.short	0x0082
	.zero		2


//--------------------- .nv.info                  --------------------------
	.section	.nv.info,"",@"SHT_CUDA_INFO"
	.align	4


	//----- nvinfo : EIATTR_REGCOUNT
	.align		4
        /*0000*/ 	.byte	0x04, 0x2f
        /*0002*/ 	.short	(.L_1 - .L_0)
	.align		4
.L_0:
        /*0004*/ 	.word	index@(_Z8mykernelPfP7ResultDii)
        /*0008*/ 	.word	0x0000003e


	//----- nvinfo : EIATTR_FRAME_SIZE
	.align		4
.L_1:
        /*000c*/ 	.byte	0x04, 0x11
        /*000e*/ 	.short	(.L_3 - .L_2)
	.align		4
.L_2:
        /*0010*/ 	.word	index@($__internal_0_$__cuda_sm3x_div_rn_noftz_f32_slowpath)
        /*0014*/ 	.word	0x00000000


	//----- nvinfo : EIATTR_FRAME_SIZE
	.align		4
.L_3:
        /*0018*/ 	.byte	0x04, 0x11
        /*001a*/ 	.short	(.L_5 - .L_4)
	.align		4
.L_4:
        /*001c*/ 	.word	index@(_Z8mykernelPfP7ResultDii)
        /*0020*/ 	.word	0x00000000


	//----- nvinfo : EIATTR_MIN_STACK_SIZE
	.align		4
.L_5:
        /*0024*/ 	.byte	0x04, 0x12
        /*0026*/ 	.short	(.L_7 - .L_6)
	.align		4
.L_6:
        /*0028*/ 	.word	index@(_Z8mykernelPfP7ResultDii)
        /*002c*/ 	.word	0x00000000
.L_7:


//--------------------- .nv.compat                --------------------------
	.section	.nv.compat,"",@"SHT_CUDA_COMPAT_INFO"
	.align	4
        /*0000*/ 	.byte	0x02, 0x09, 0x00, 0x00, 0x02, 0x02, 0x01, 0x00, 0x02, 0x05, 0x05, 0x00, 0x03, 0x07, 0x01, 0x01
        /*0010*/ 	.byte	0x02, 0x03, 0x00, 0x00, 0x02, 0x06, 0x01, 0x00, 0x04, 0x0b, 0x08, 0x00, 0x01, 0x00, 0x00, 0x00
        /*0020*/ 	.byte	0x00, 0x00, 0x00, 0x00


//--------------------- .nv.info._Z8mykernelPfP7ResultDii --------------------------
	.section	.nv.info._Z8mykernelPfP7ResultDii,"",@"SHT_CUDA_INFO"
	.sectionflags	@""
	.align	4


	//----- nvinfo : EIATTR_CUDA_API_VERSION
	.align		4
        /*0000*/ 	.byte	0x04, 0x37
        /*0002*/ 	.short	(.L_9 - .L_8)
.L_8:
        /*0004*/ 	.word	0x00000082


	//----- nvinfo : EIATTR_KPARAM_INFO
	.align		4
.L_9:
        /*0008*/ 	.byte	0x04, 0x17
        /*000a*/ 	.short	(.L_11 - .L_10)
.L_10:
        /*000c*/ 	.word	0x00000000
        /*0010*/ 	.short	0x0003
        /*0012*/ 	.short	0x0014
        /*0014*/ 	.byte	0x00, 0xf0, 0x11, 0x00


	//----- nvinfo : EIATTR_KPARAM_INFO
	.align		4
.L_11:
        /*0018*/ 	.byte	0x04, 0x17
        /*001a*/ 	.short	(.L_13 - .L_12)
.L_12:
        /*001c*/ 	.word	0x00000000
        /*0020*/ 	.short	0x0002
        /*0022*/ 	.short	0x0010
        /*0024*/ 	.byte	0x00, 0xf0, 0x11, 0x00


	//----- nvinfo : EIATTR_KPARAM_INFO
	.align		4
.L_13:
        /*0028*/ 	.byte	0x04, 0x17
        /*002a*/ 	.short	(.L_15 - .L_14)
.L_14:
        /*002c*/ 	.word	0x00000000
        /*0030*/ 	.short	0x0001
        /*0032*/ 	.short	0x0008
        /*0034*/ 	.byte	0x00, 0xf5, 0x21, 0x00


	//----- nvinfo : EIATTR_KPARAM_INFO
	.align		4
.L_15:
        /*0038*/ 	.byte	0x04, 0x17
        /*003a*/ 	.short	(.L_17 - .L_16)
.L_16:
        /*003c*/ 	.word	0x00000000
        /*0040*/ 	.short	0x0000
        /*0042*/ 	.short	0x0000
        /*0044*/ 	.byte	0x00, 0xf5, 0x21, 0x00


	//----- nvinfo : EIATTR_SPARSE_MMA_MASK
	.align		4
.L_17:
        /*0048*/ 	.byte	0x03, 0x50
        /*004a*/ 	.short	0x0000


	//----- nvinfo : EIATTR_MAXREG_COUNT
	.align		4
        /*004c*/ 	.byte	0x03, 0x1b
        /*004e*/ 	.short	0x00ff


	//----- nvinfo : EIATTR_NUM_BARRIERS
	.align		4
        /*0050*/ 	.byte	0x02, 0x4c
        /*0052*/ 	.byte	0x01
	.zero		1


	//----- nvinfo : EIATTR_MERCURY_ISA_VERSION
	.align		4
        /*0054*/ 	.byte	0x03, 0x5f
        /*0056*/ 	.short	0x0101


	//----- nvinfo : EIATTR_VRC_CTA_INIT_COUNT
	.align		4
        /*0058*/ 	.byte	0x02, 0x4a
	.zero		1
	.zero		1


	//----- nvinfo : EIATTR_EXIT_INSTR_OFFSETS
	.align		4
        /*005c*/ 	.byte	0x04, 0x1c
        /*005e*/ 	.short	(.L_19 - .L_18)


	//   ....[0]....
.L_18:
        /*0060*/ 	.word	0x00002c80


	//   ....[1]....
        /*0064*/ 	.word	0x00002d00


	//   ....[2]....
        /*0068*/ 	.word	0x00002e80


	//----- nvinfo : EIATTR_CRS_STACK_SIZE
	.align		4
.L_19:
        /*006c*/ 	.byte	0x04, 0x1e
        /*006e*/ 	.short	(.L_21 - .L_20)
.L_20:
        /*0070*/ 	.word	0x00000000


	//----- nvinfo : EIATTR_CBANK_PARAM_SIZE
	.align		4
.L_21:
        /*0074*/ 	.byte	0x03, 0x19
        /*0076*/ 	.short	0x0018


	//----- nvinfo : EIATTR_PARAM_CBANK
	.align		4
        /*0078*/ 	.byte	0x04, 0x0a
        /*007a*/ 	.short	(.L_23 - .L_22)
	.align		4
.L_22:
        /*007c*/ 	.word	index@(.nv.constant0._Z8mykernelPfP7ResultDii)
        /*0080*/ 	.short	0x0380
        /*0082*/ 	.short	0x0018


	//----- nvinfo : EIATTR_SW_WAR
	.align		4
.L_23:
        /*0084*/ 	.byte	0x04, 0x36
        /*0086*/ 	.short	(.L_25 - .L_24)
.L_24:
        /*0088*/ 	.word	0x00000008
.L_25:


//--------------------- .nv.callgraph             --------------------------
	.section	.nv.callgraph,"",@"SHT_CUDA_CALLGRAPH"
	.align	4
	.sectionentsize	8
	.align		4
        /*0000*/ 	.word	0x00000000
	.align		4
        /*0004*/ 	.word	0xffffffff
	.align		4
        /*0008*/ 	.word	0x00000000
	.align		4
        /*000c*/ 	.word	0xfffffffe
	.align		4
        /*0010*/ 	.word	0x00000000
	.align		4
        /*0014*/ 	.word	0xfffffffd
	.align		4
        /*0018*/ 	.word	0x00000000
	.align		4
        /*001c*/ 	.word	0xfffffffc


//--------------------- .text._Z8mykernelPfP7ResultDii --------------------------
	.section	.text._Z8mykernelPfP7ResultDii,"ax",@progbits
	.align	128
        .global         _Z8mykernelPfP7ResultDii
        .type           _Z8mykernelPfP7ResultDii,@function
        .size           _Z8mykernelPfP7ResultDii,(.L_x_54 - _Z8mykernelPfP7ResultDii)
        .other          _Z8mykernelPfP7ResultDii,@"STO_CUDA_ENTRY STV_DEFAULT"
_Z8mykernelPfP7ResultDii:
.text._Z8mykernelPfP7ResultDii:
[----:B------:R-:W-:Y:S01]  /*0000*/  LDC R1, c[0x0][0x37c] ;  /* 0x0000df00ff017b82 */ /* 0x000fe20000000800 */
[----:B------:R-:W0:Y:S07]  /*0010*/  S2R R39, SR_TID.Y ;  /* 0x0000000000277919 */ /* 0x000e2e0000002200 */
[----:B------:R-:W0:Y:S01]  /*0020*/  S2UR UR13, SR_CTAID.Y ;  /* 0x00000000000d79c3 */ /* 0x000e220000002600 */
[----:B------:R-:W1:Y:S01]  /*0030*/  LDCU.64 UR16, c[0x0][0x390] ;  /* 0x00007200ff1077ac */ /* 0x000e620008000a00 */
[----:B------:R-:W-:Y:S01]  /*0040*/  BSSY.RECONVERGENT B1, `(.L_x_0) ;  /* 0x0000210000017945 */ /* 0x000fe20003800200 */
[----:B------:R-:W2:Y:S01]  /*0050*/  S2R R38, SR_TID.X ;  /* 0x0000000000267919 */ /* 0x000ea20000002100 */
[----:B------:R-:W-:Y:S01]  /*0060*/  HFMA2 R37, -RZ, RZ, 10.90625, 0.015625 ;  /* 0x49742400ff257431 */ /* 0x000fe200000001ff */
[----:B------:R-:W3:Y:S03]  /*0070*/  LDCU UR14, c[0x0][0x360] ;  /* 0x00006c00ff0e77ac */ /* 0x000ee60008000800 */
[----:B------:R-:W1:Y:S01]  /*0080*/  S2UR UR12, SR_CTAID.X ;  /* 0x00000000000c79c3 */ /* 0x000e620000002500 */
[----:B------:R-:W4:Y:S01]  /*0090*/  LDCU.64 UR10, c[0x0][0x358] ;  /* 0x00006b00ff0a77ac */ /* 0x000f220008000a00 */
[----:B------:R-:W1:Y:S01]  /*00a0*/  LDCU UR6, c[0x0][0x364] ;  /* 0x00006c80ff0677ac */ /* 0x000e620008000800 */
[----:B0-----:R-:W-:Y:S01]  /*00b0*/  ISETP.GT.U32.AND P0, PT, R39, UR13, PT ;  /* 0x0000000d27007c0c */ /* 0x001fe2000bf04070 */
[----:B-1----:R-:W-:-:S12]  /*00c0*/  UIMAD UR7, UR13, UR16, UR12 ;  /* 0x000000100d0772a4 */ /* 0x002fd8000f8e020c */
[----:B--234-:R-:W-:Y:S05]  /*00d0*/  @P0 BRA `(.L_x_1) ;  /* 0x0000002000180947 */ /* 0x01cfea0003800000 */
[----:B------:R-:W0:Y:S01]  /*00e0*/  I2F.U32.RP R0, UR14 ;  /* 0x0000000e00007d06 */ /* 0x000e220008209000 */
[----:B------:R-:W1:Y:S01]  /*00f0*/  LDCU.64 UR18, c[0x0][0x380] ;  /* 0x00007000ff1277ac */ /* 0x000e620008000a00 */
[----:B------:R-:W-:-:S04]  /*0100*/  UIADD3 UR4, UPT, UPT, UR17, -0x1, URZ ;  /* 0xffffffff11047890 */ /* 0x000fc8000fffe0ff */
[----:B------:R-:W-:-:S04]  /*0110*/  UIMAD UR4, UR4, UR16, UR16 ;  /* 0x00000010040472a4 */ /* 0x000fc8000f8e0210 */
[----:B------:R-:W-:Y:S01]  /*0120*/  UIADD3 UR4, UPT, UPT, UR4, -0x1, URZ ;  /* 0xffffffff04047890 */ /* 0x000fe2000fffe0ff */
[----:B0-----:R-:W0:Y:S01]  /*0130*/  MUFU.RCP R0, R0 ;  /* 0x0000000000007308 */ /* 0x001e220000001000 */
[----:B------:R-:W-:Y:S02]  /*0140*/  MOV R25, UR12 ;  /* 0x0000000c00197c02 */ /* 0x000fe40008000f00 */
[----:B-1----:R-:W-:Y:S01]  /*0150*/  UIMAD.WIDE UR4, UR4, 0x4, UR18 ;  /* 0x00000004040478a5 */ /* 0x002fe2000f8e0212 */
[----:B------:R-:W-:Y:S02]  /*0160*/  IADD3 R34, PT, PT, R38, UR14, RZ ;  /* 0x0000000e26227c10 */ /* 0x000fe4000fffe0ff */
[----:B------:R-:W-:Y:S01]  /*0170*/  ISETP.NE.U32.AND P2, PT, RZ, UR14, PT ;  /* 0x0000000eff007c0c */ /* 0x000fe2000bf45070 */
[----:B------:R-:W-:Y:S01]  /*0180*/  IMAD.U32 R26, RZ, RZ, UR18 ;  /* 0x00000012ff1a7e24 */ /* 0x000fe2000f8e00ff */
[----:B------:R-:W-:Y:S01]  /*0190*/  MOV R27, UR19 ;  /* 0x00000013001b7c02 */ /* 0x000fe20008000f00 */
[----:B------:R-:W-:Y:S01]  /*01a0*/  IMAD.U32 R2, RZ, RZ, UR4 ;  /* 0x00000004ff027e24 */ /* 0x000fe2000f8e00ff */
[----:B------:R-:W-:Y:S01]  /*01b0*/  MOV R3, UR5 ;  /* 0x0000000500037c02 */ /* 0x000fe20008000f00 */
[----:B------:R-:W-:Y:S01]  /*01c0*/  IMAD.U32 R24, RZ, RZ, UR14 ;  /* 0x0000000eff187e24 */ /* 0x000fe2000f8e00ff */
[----:B------:R-:W-:Y:S01]  /*01d0*/  UIMAD.WIDE UR8, UR7, 0x4, UR18 ;  /* 0x00000004070878a5 */ /* 0x000fe2000f8e0212 */
[----:B0-----:R-:W-:Y:S01]  /*01e0*/  VIADD R4, R0, 0xffffffe ;  /* 0x0ffffffe00047836 */ /* 0x001fe20000000000 */
[----:B------:R-:W-:Y:S01]  /*01f0*/  ISETP.GT.U32.AND P0, PT, R34, UR12, PT ;  /* 0x0000000c22007c0c */ /* 0x000fe2000bf04070 */
[----:B------:R-:W-:Y:S01]  /*0200*/  VIADD R25, R25, 0x1 ;  /* 0x0000000119197836 */ /* 0x000fe20000000000 */
[----:B------:R0:W5:Y:S01]  /*0210*/  LDG.E R35, desc[UR10][R2.64] ;  /* 0x0000000a02237981 */ /* 0x000162000c1e1900 */
[----:B------:R1:W2:Y:S01]  /*0220*/  F2I.FTZ.U32.TRUNC.NTZ R5, R4 ;  /* 0x0000000400057305 */ /* 0x0002a2000021f000 */
[----:B------:R-:W-:Y:S01]  /*0230*/  SEL R23, RZ, 0x1, P0 ;  /* 0x00000001ff177807 */ /* 0x000fe20000000000 */
[----:B------:R-:W-:Y:S01]  /*0240*/  IMAD.U32 R36, RZ, RZ, UR8 ;  /* 0x00000008ff247e24 */ /* 0x000fe2000f8e00ff */
[----:B------:R-:W-:-:S02]  /*0250*/  SHF.L.U32 R24, R24, 0x2, RZ ;  /* 0x0000000218187819 */ /* 0x000fc400000006ff */
[----:B------:R-:W-:Y:S02]  /*0260*/  MOV R37, UR9 ;  /* 0x0000000900257c02 */ /* 0x000fe40008000f00 */
[----:B-1----:R-:W-:-:S03]  /*0270*/  MOV R4, RZ ;  /* 0x000000ff00047202 */ /* 0x002fc60000000f00 */
[----:B------:R1:W5:Y:S01]  /*0280*/  LDG.E R36, desc[UR10][R36.64] ;  /* 0x0000000a24247981 */ /* 0x000362000c1e1900 */
[----:B--2---:R-:W-:Y:S01]  /*0290*/  IMAD.MOV R7, RZ, RZ, -R5 ;  /* 0x000000ffff077224 */ /* 0x004fe200078e0a05 */
[----:B0-----:R-:W-:-:S03]  /*02a0*/  VIMNMX.U32 R3, PT, PT, R25, R34, !PT ;  /* 0x0000002219037248 */ /* 0x001fc60007fe0000 */
[----:B------:R-:W-:Y:S01]  /*02b0*/  IMAD R7, R7, UR14, RZ ;  /* 0x0000000e07077c24 */ /* 0x000fe2000f8e02ff */
[----:B------:R-:W-:-:S03]  /*02c0*/  IADD3 R3, PT, PT, R3, -R34, -R23 ;  /* 0x8000002203037210 */ /* 0x000fc60007ffe817 */
[----:B------:R-:W-:-:S06]  /*02d0*/  IMAD.HI.U32 R4, R5, R7, R4 ;  /* 0x0000000705047227 */ /* 0x000fcc00078e0004 */
[----:B------:R-:W-:-:S04]  /*02e0*/  IMAD.HI.U32 R4, R4, R3, RZ ;  /* 0x0000000304047227 */ /* 0x000fc800078e00ff */
[----:B------:R-:W-:-:S04]  /*02f0*/  IMAD.MOV R0, RZ, RZ, -R4 ;  /* 0x000000ffff007224 */ /* 0x000fc800078e0a04 */
[----:B------:R-:W-:-:S05]  /*0300*/  IMAD R3, R0, UR14, R3 ;  /* 0x0000000e00037c24 */ /* 0x000fca000f8e0203 */
[----:B------:R-:W-:-:S13]  /*0310*/  ISETP.GE.U32.AND P0, PT, R3, UR14, PT ;  /* 0x0000000e03007c0c */ /* 0x000fda000bf06070 */
[----:B------:R-:W-:-:S04]  /*0320*/  @P0 IADD3 R3, PT, PT, R3, -UR14, RZ ;  /* 0x8000000e03030c10 */ /* 0x000fc8000fffe0ff */
[----:B------:R-:W-:Y:S01]  /*0330*/  ISETP.GE.U32.AND P1, PT, R3, UR14, PT ;  /* 0x0000000e03007c0c */ /* 0x000fe2000bf26070 */
[----:B------:R-:W-:Y:S01]  /*0340*/  IMAD.U32 R3, RZ, RZ, UR16 ;  /* 0x00000010ff037e24 */ /* 0x000fe2000f8e00ff */
[----:B------:R-:W-:-:S03]  /*0350*/  @P0 IADD3 R4, PT, PT, R4, 0x1, RZ ;  /* 0x0000000104040810 */ /* 0x000fc60007ffe0ff */
[----:B------:R-:W-:-:S04]  /*0360*/  IMAD R0, R3, UR13, R38 ;  /* 0x0000000d03007c24 */ /* 0x000fc8000f8e0226 */
[----:B------:R-:W-:-:S04]  /*0370*/  VIADD R3, R0, 0xffffffff ;  /* 0xffffffff00037836 */ /* 0x000fc80000000000 */
[----:B------:R-:W-:Y:S01]  /*0380*/  @P1 IADD3 R4, PT, PT, R4, 0x1, RZ ;  /* 0x0000000104041810 */ /* 0x000fe20007ffe0ff */
[----:B------:R-:W-:Y:S01]  /*0390*/  IMAD.WIDE R26, R3, 0x4, R26 ;  /* 0x00000004031a7825 */ /* 0x000fe200078e021a */
[----:B------:R-:W-:Y:S02]  /*03a0*/  @!P2 LOP3.LUT R4, RZ, UR14, RZ, 0x33, !PT ;  /* 0x0000000eff04ac12 */ /* 0x000fe4000f8e33ff */
[----:B------:R-:W-:Y:S02]  /*03b0*/  MOV R21, UR13 ;  /* 0x0000000d00157c02 */ /* 0x000fe40008000f00 */
[----:B------:R-:W-:Y:S01]  /*03c0*/  IADD3 R28, P0, PT, R26, R24, RZ ;  /* 0x000000181a1c7210 */ /* 0x000fe20007f1e0ff */
[----:B------:R-:W-:Y:S01]  /*03d0*/  IMAD.IADD R23, R23, 0x1, R4 ;  /* 0x0000000117177824 */ /* 0x000fe200078e0204 */
[----:B------:R-:W-:Y:S01]  /*03e0*/  MOV R22, R39 ;  /* 0x0000002700167202 */ /* 0x000fe20000000f00 */
[----:B-1----:R-:W-:Y:S01]  /*03f0*/  IMAD.MOV.U32 R37, RZ, RZ, 0x49742400 ;  /* 0x49742400ff257424 */ /* 0x002fe200078e00ff */
[----:B------:R-:W-:Y:S01]  /*0400*/  IADD3 R20, PT, PT, R34, UR14, RZ ;  /* 0x0000000e22147c10 */ /* 0x000fe2000fffe0ff */
[----:B------:R-:W-:Y:S01]  /*0410*/  VIADD R21, R21, 0x1 ;  /* 0x0000000115157836 */ /* 0x000fe20000000000 */
[----:B------:R-:W-:Y:S01]  /*0420*/  LOP3.LUT R19, R23, 0x3, RZ, 0xc0, !PT ;  /* 0x0000000317137812 */ /* 0x000fe200078ec0ff */
[----:B------:R-:W-:-:S07]  /*0430*/  IMAD.X R29, RZ, RZ, R27, P0 ;  /* 0x000000ffff1d7224 */ /* 0x000fce00000e061b */
.L_x_35:
[----:B------:R-:W-:Y:S01]  /*0440*/  ISETP.GT.U32.AND P0, PT, R38, UR12, PT ;  /* 0x0000000c26007c0c */ /* 0x000fe2000bf04070 */
[----:B------:R-:W-:-:S12]  /*0450*/  BSSY.RECONVERGENT B0, `(.L_x_2) ;  /* 0x00001cb000007945 */ /* 0x000fd80003800200 */
[----:B------:R-:W-:Y:S05]  /*0460*/  @P0 BRA `(.L_x_3) ;  /* 0x0000001c00240947 */ /* 0x000fea0003800000 */
[----:B------:R-:W0:Y:S01]  /*0470*/  LDC R2, c[0x0][0x390] ;  /* 0x0000e400ff027b82 */ /* 0x000e220000000800 */
[----:B------:R-:W-:Y:S01]  /*0480*/  ISETP.NE.AND P0, PT, R19, 0x3, PT ;  /* 0x000000031300780c */ /* 0x000fe20003f05270 */
[----:B------:R-:W-:Y:S01]  /*0490*/  BSSY.RECONVERGENT B4, `(.L_x_4) ;  /* 0x00000b8000047945 */ /* 0x000fe20003800200 */
[----:B------:R-:W-:Y:S01]  /*04a0*/  IADD3 R5, PT, PT, R22, -0x1, RZ ;  /* 0xffffffff16057810 */ /* 0x000fe20007ffe0ff */
[----:B------:R-:W-:Y:S01]  /*04b0*/  IMAD.IADD R10, R21, 0x1, -R22 ;  /* 0x00000001150a7824 */ /* 0x000fe200078e0a16 */
[----:B------:R-:W-:-:S03]  /*04c0*/  MOV R45, R38 ;  /* 0x00000026002d7202 */ /* 0x000fc60000000f00 */
[----:B------:R-:W1:Y:S01]  /*04d0*/  LDC.64 R8, c[0x0][0x380] ;  /* 0x0000e000ff087b82 */ /* 0x000e620000000a00 */
[----:B0-----:R-:W-:-:S04]  /*04e0*/  IMAD R31, R5, R2, UR12 ;  /* 0x0000000c051f7e24 */ /* 0x001fc8000f8e0202 */
[----:B-1----:R-:W-:Y:S01]  /*04f0*/  IMAD.WIDE R30, R31, 0x4, R8 ;  /* 0x000000041f1e7825 */ /* 0x002fe200078e0208 */
[----:B------:R-:W-:Y:S06]  /*0500*/  @!P0 BRA `(.L_x_5) ;  /* 0x0000000800c08947 */ /* 0x000fec0003800000 */
[----:B------:R-:W-:Y:S01]  /*0510*/  ISETP.NE.AND P2, PT, R38, RZ, PT ;  /* 0x000000ff2600720c */ /* 0x000fe20003f45270 */
[----:B------:R-:W-:Y:S01]  /*0520*/  IMAD R3, R5, R2, -0x1 ;  /* 0xffffffff05037424 */ /* 0x000fe200078e0202 */
[C---:B------:R-:W-:Y:S02]  /*0530*/  ISETP.NE.AND P1, PT, R22.reuse, RZ, PT ;  /* 0x000000ff1600720c */ /* 0x040fe40003f25270 */
[----:B------:R-:W-:Y:S01]  /*0540*/  IADD3 R13, PT, PT, R25, -R38, RZ ;  /* 0x80000026190d7210 */ /* 0x000fe20007ffe0ff */
[----:B-----5:R-:W-:Y:S01]  /*0550*/  IMAD.MOV.U32 R6, RZ, RZ, R36 ;  /* 0x000000ffff067224 */ /* 0x020fe200078e0024 */
[----:B------:R-:W-:Y:S01]  /*0560*/  ISETP.EQ.OR P0, PT, R22, RZ, !P2 ;  /* 0x000000ff1600720c */ /* 0x000fe20005702670 */
[----:B------:R-:W0:Y:S08]  /*0570*/  LDCU UR4, c[0x0][0x394] ;  /* 0x00007280ff0477ac */ /* 0x000e300008000800 */
[----:B------:R-:W2:Y:S04]  /*0580*/  @P1 LDG.E R7, desc[UR10][R30.64] ;  /* 0x0000000a1e071981 */ /* 0x000ea8000c1e1900 */
[----:B------:R-:W-:-:S04]  /*0590*/  @!P0 IMAD.IADD R11, R3, 0x1, R38 ;  /* 0x00000001030b8824 */ /* 0x000fc800078e0226 */
[----:B------:R-:W-:Y:S02]  /*05a0*/  @!P0 IMAD.WIDE R8, R11, 0x4, R8 ;  /* 0x000000040b088825 */ /* 0x000fe400078e0208 */
[----:B------:R-:W3:Y:S04]  /*05b0*/  @P2 LDG.E R11, desc[UR10][R26.64] ;  /* 0x0000000a1a0b2981 */ /* 0x000ee8000c1e1900 */
[----:B------:R-:W4:Y:S01]  /*05c0*/  @!P0 LDG.E R9, desc[UR10][R8.64] ;  /* 0x0000000a08098981 */ /* 0x000f22000c1e1900 */
[----:B------:R-:W-:-:S05]  /*05d0*/  IMAD R13, R10, R13, RZ ;  /* 0x0000000d0a0d7224 */ /* 0x000fca00078e02ff */
[----:B------:R-:W-:-:S04]  /*05e0*/  I2FP.F32.S32 R15, R13 ;  /* 0x0000000d000f7245 */ /* 0x000fc80000201400 */
[----:B------:R-:W1:Y:S01]  /*05f0*/  MUFU.RCP R0, R15 ;  /* 0x0000000f00007308 */ /* 0x000e620000001000 */
[----:B0-----:R-:W-:Y:S01]  /*0600*/  IMAD R2, R2, UR4, -R13 ;  /* 0x0000000402027c24 */ /* 0x001fe2000f8e0a0d */
[----:B------:R-:W-:Y:S01]  /*0610*/  BSSY.RECONVERGENT B5, `(.L_x_6) ;  /* 0x0000010000057945 */ /* 0x000fe20003800200 */
[----:B--2---:R-:W-:-:S04]  /*0620*/  @P1 FADD R6, R36, -R7 ;  /* 0x8000000724061221 */ /* 0x004fc80000000000 */
[----:B---3--:R-:W-:-:S04]  /*0630*/  @P2 FADD R6, R6, -R11 ;  /* 0x8000000b06062221 */ /* 0x008fc80000000000 */
[----:B----4-:R-:W-:-:S04]  /*0640*/  @!P0 FADD R6, R6, R9 ;  /* 0x0000000906068221 */ /* 0x010fc80000000000 */
[----:B------:R-:W-:Y:S01]  /*0650*/  FMUL R52, R6, R6 ;  /* 0x0000000606347220 */ /* 0x000fe20000400000 */
[----:B-1----:R-:W-:-:S03]  /*0660*/  FFMA R7, -R15, R0, 1 ;  /* 0x3f8000000f077423 */ /* 0x002fc60000000100 */
[----:B------:R-:W0:Y:S01]  /*0670*/  FCHK P0, R52, R15 ;  /* 0x0000000f34007302 */ /* 0x000e220000000000 */
[----:B------:R-:W-:-:S04]  /*0680*/  FFMA R7, R0, R7, R0 ;  /* 0x0000000700077223 */ /* 0x000fc80000000000 */
[----:B------:R-:W-:-:S04]  /*0690*/  FFMA R0, R52, R7, RZ ;  /* 0x0000000734007223 */ /* 0x000fc800000000ff */
[----:B------:R-:W-:-:S04]  /*06a0*/  FFMA R4, -R15, R0, R52 ;  /* 0x000000000f047223 */ /* 0x000fc80000000134 */
[----:B------:R-:W-:Y:S01]  /*06b0*/  FFMA R0, R7, R4, R0 ;  /* 0x0000000407007223 */ /* 0x000fe20000000000 */
[----:B------:R-:W-:Y:S01]  /*06c0*/  FADD R4, R35, -R6 ;  /* 0x8000000623047221 */ /* 0x000fe20000000000 */
[----:B0-----:R-:W-:Y:S06]  /*06d0*/  @!P0 BRA `(.L_x_7) ;  /* 0x00000000000c8947 */ /* 0x001fec0003800000 */
[----:B------:R-:W-:Y:S02]  /*06e0*/  MOV R0, R15 ;  /* 0x0000000f00007202 */ /* 0x000fe40000000f00 */
[----:B------:R-:W-:-:S07]  /*06f0*/  MOV R40, 0x710 ;  /* 0x0000071000287802 */ /* 0x000fce0000000f00 */
[----:B------:R-:W-:Y:S05]  /*0700*/  CALL.REL.NOINC `($__internal_0_$__cuda_sm3x_div_rn_noftz_f32_slowpath) ;  /* 0x0000002400e07944 */ /* 0x000fea0003c00000 */
.L_x_7:
[----:B------:R-:W-:Y:S05]  /*0710*/  BSYNC.RECONVERGENT B5 ;  /* 0x0000000000057941 */ /* 0x000fea0003800200 */
.L_x_6:
[----:B------:R-:W-:Y:S01]  /*0720*/  I2FP.F32.S32 R11, R2 ;  /* 0x00000002000b7245 */ /* 0x000fe20000201400 */
[----:B------:R-:W-:Y:S01]  /*0730*/  FMUL R52, R4, R4 ;  /* 0x0000000404347220 */ /* 0x000fe20000400000 */
[----:B------:R-:W-:Y:S02]  /*0740*/  BSSY.RECONVERGENT B5, `(.L_x_8) ;  /* 0x000000d000057945 */ /* 0x000fe40003800200 */
[----:B------:R-:W0:Y:S08]  /*0750*/  MUFU.RCP R2, R11 ;  /* 0x0000000b00027308 */ /* 0x000e300000001000 */
[----:B------:R-:W1:Y:S01]  /*0760*/  FCHK P0, R52, R11 ;  /* 0x0000000b34007302 */ /* 0x000e620000000000 */
[----:B0-----:R-:W-:-:S04]  /*0770*/  FFMA R7, -R11, R2, 1 ;  /* 0x3f8000000b077423 */ /* 0x001fc80000000102 */
[----:B------:R-:W-:Y:S01]  /*0780*/  FFMA R7, R2, R7, R2 ;  /* 0x0000000702077223 */ /* 0x000fe20000000002 */
[----:B------:R-:W-:-:S03]  /*0790*/  FADD R2, -R0, R6 ;  /* 0x0000000600027221 */ /* 0x000fc60000000100 */
[----:B------:R-:W-:-:S04]  /*07a0*/  FFMA R8, R52, R7, RZ ;  /* 0x0000000734087223 */ /* 0x000fc800000000ff */
[----:B------:R-:W-:-:S04]  /*07b0*/  FFMA R9, -R11, R8, R52 ;  /* 0x000000080b097223 */ /* 0x000fc80000000134 */
[----:B------:R-:W-:Y:S01]  /*07c0*/  FFMA R0, R7, R9, R8 ;  /* 0x0000000907007223 */ /* 0x000fe20000000008 */
[----:B-1----:R-:W-:Y:S06]  /*07d0*/  @!P0 BRA `(.L_x_9) ;  /* 0x00000000000c8947 */ /* 0x002fec0003800000 */
[----:B------:R-:W-:Y:S01]  /*07e0*/  IMAD.MOV.U32 R0, RZ, RZ, R11 ;  /* 0x000000ffff007224 */ /* 0x000fe200078e000b */
[----:B------:R-:W-:-:S07]  /*07f0*/  MOV R40, 0x810 ;  /* 0x0000081000287802 */ /* 0x000fce0000000f00 */
[----:B------:R-:W-:Y:S05]  /*0800*/  CALL.REL.NOINC `($__internal_0_$__cuda_sm3x_div_rn_noftz_f32_slowpath) ;  /* 0x0000002400a07944 */ /* 0x000fea0003c00000 */
.L_x_9:
[----:B------:R-:W-:Y:S05]  /*0810*/  BSYNC.RECONVERGENT B5 ;  /* 0x0000000000057941 */ /* 0x000fea0003800200 */
.L_x_8:
[----:B------:R-:W-:Y:S01]  /*0820*/  FADD R7, R4, -R0 ;  /* 0x8000000004077221 */ /* 0x000fe20000000000 */
[----:B------:R-:W-:Y:S01]  /*0830*/  ISETP.NE.AND P1, PT, R19, RZ, PT ;  /* 0x000000ff1300720c */ /* 0x000fe20003f25270 */
[----:B------:R-:W-:Y:S02]  /*0840*/  IMAD.MOV.U32 R45, RZ, RZ, R34 ;  /* 0x000000ffff2d7224 */ /* 0x000fe400078e0022 */
[----:B------:R-:W-:-:S05]  /*0850*/  FADD R2, R2, R7 ;  /* 0x0000000702027221 */ /* 0x000fca0000000000 */
[----:B------:R-:W-:-:S13]  /*0860*/  FSETP.GEU.AND P0, PT, R2, R37, PT ;  /* 0x000000250200720b */ /* 0x000fda0003f0e000 */
[----:B------:R-:W-:Y:S01]  /*0870*/  @!P0 MOV R37, R2 ;  /* 0x0000000200258202 */ /* 0x000fe20000000f00 */
[----:B------:R-:W-:Y:S01]  /*0880*/  @!P0 IMAD.MOV.U32 R18, RZ, RZ, R6 ;  /* 0x000000ffff128224 */ /* 0x000fe200078e0006 */
[----:B------:R-:W-:Y:S01]  /*0890*/  @!P0 MOV R17, R4 ;  /* 0x0000000400118202 */ /* 0x000fe20000000f00 */
[----:B------:R-:W-:Y:S01]  /*08a0*/  @!P0 IMAD.MOV.U32 R14, RZ, RZ, R22 ;  /* 0x000000ffff0e8224 */ /* 0x000fe200078e0016 */
[----:B------:R-:W-:Y:S01]  /*08b0*/  @!P0 MOV R16, R38 ;  /* 0x0000002600108202 */ /* 0x000fe20000000f00 */
[----:B------:R-:W-:Y:S06]  /*08c0*/  @!P1 BRA `(.L_x_5) ;  /* 0x0000000400d09947 */ /* 0x000fec0003800000 */
[----:B------:R-:W-:Y:S01]  /*08d0*/  ISETP.NE.AND P0, PT, R22, RZ, PT ;  /* 0x000000ff1600720c */ /* 0x000fe20003f05270 */
[----:B------:R-:W2:-:S12]  /*08e0*/  LDG.E R11, desc[UR10][R28.64] ;  /* 0x0000000a1c0b7981 */ /* 0x000e98000c1e1900 */
[----:B------:R-:W0:Y:S01]  /*08f0*/  @P0 LDC.64 R12, c[0x0][0x380] ;  /* 0x0000e000ff0c0b82 */ /* 0x000e220000000a00 */
[----:B------:R-:W-:Y:S01]  /*0900*/  @P0 IADD3 R9, PT, PT, R34, R3, RZ ;  /* 0x0000000322090210 */ /* 0x000fe20007ffe0ff */
[----:B------:R-:W3:Y:S04]  /*0910*/  @P0 LDG.E R7, desc[UR10][R30.64] ;  /* 0x0000000a1e070981 */ /* 0x000ee8000c1e1900 */
[----:B0-----:R-:W-:-:S06]  /*0920*/  @P0 IMAD.WIDE R12, R9, 0x4, R12 ;  /* 0x00000004090c0825 */ /* 0x001fcc00078e020c */
[----:B------:R-:W4:Y:S01]  /*0930*/  @P0 LDG.E R13, desc[UR10][R12.64] ;  /* 0x0000000a0c0d0981 */ /* 0x000f22000c1e1900 */
[----:B------:R-:W-:-:S04]  /*0940*/  IMAD.IADD R9, R25, 0x1, -R34 ;  /* 0x0000000119097824 */ /* 0x000fc800078e0a22 */
[----:B------:R-:W-:Y:S01]  /*0950*/  IMAD R2, R10, R9, RZ ;  /* 0x000000090a027224 */ /* 0x000fe200078e02ff */
[----:B------:R-:W-:Y:S01]  /*0960*/  MOV R0, R36 ;  /* 0x0000002400007202 */ /* 0x000fe20000000f00 */
[----:B------:R-:W0:Y:S03]  /*0970*/  LDC.64 R8, c[0x0][0x390] ;  /* 0x0000e400ff087b82 */ /* 0x000e260000000a00 */
[----:B------:R-:W-:-:S04]  /*0980*/  I2FP.F32.S32 R15, R2 ;  /* 0x00000002000f7245 */ /* 0x000fc80000201400 */
[----:B------:R-:W1:Y:S01]  /*0990*/  MUFU.RCP R4, R15 ;  /* 0x0000000f00047308 */ /* 0x000e620000001000 */
[----:B------:R-:W-:Y:S01]  /*09a0*/  BSSY.RECONVERGENT B5, `(.L_x_10) ;  /* 0x0000011000057945 */ /* 0x000fe20003800200 */
[----:B0-----:R-:W-:Y:S02]  /*09b0*/  IMAD R2, R8, R9, -R2 ;  /* 0x0000000908027224 */ /* 0x001fe400078e0a02 */
[----:B---3--:R-:W-:-:S04]  /*09c0*/  @P0 FADD R0, R36, -R7 ;  /* 0x8000000724000221 */ /* 0x008fc80000000000 */
[----:B--2---:R-:W-:Y:S01]  /*09d0*/  FADD R6, -R11, R0 ;  /* 0x000000000b067221 */ /* 0x004fe20000000100 */
[----:B-1----:R-:W-:-:S04]  /*09e0*/  FFMA R7, -R15, R4, 1 ;  /* 0x3f8000000f077423 */ /* 0x002fc80000000104 */
[----:B------:R-:W-:Y:S01]  /*09f0*/  FFMA R7, R4, R7, R4 ;  /* 0x0000000704077223 */ /* 0x000fe20000000004 */
[----:B----4-:R-:W-:-:S04]  /*0a00*/  @P0 FADD R6, R6, R13 ;  /* 0x0000000d06060221 */ /* 0x010fc80000000000 */
[----:B------:R-:W-:-:S04]  /*0a10*/  FMUL R52, R6, R6 ;  /* 0x0000000606347220 */ /* 0x000fc80000400000 */
[----:B------:R-:W0:Y:S01]  /*0a20*/  FCHK P0, R52, R15 ;  /* 0x0000000f34007302 */ /* 0x000e220000000000 */
[----:B------:R-:W-:-:S04]  /*0a30*/  FFMA R0, R52, R7, RZ ;  /* 0x0000000734007223 */ /* 0x000fc800000000ff */
[----:B------:R-:W-:-:S04]  /*0a40*/  FFMA R4, -R15, R0, R52 ;  /* 0x000000000f047223 */ /* 0x000fc80000000134 */
[----:B------:R-:W-:Y:S01]  /*0a50*/  FFMA R0, R7, R4, R0 ;  /* 0x0000000407007223 */ /* 0x000fe20000000000 */
[----:B------:R-:W-:Y:S01]  /*0a60*/  FADD R4, R35, -R6 ;  /* 0x8000000623047221 */ /* 0x000fe20000000000 */
[----:B0-----:R-:W-:Y:S06]  /*0a70*/  @!P0 BRA `(.L_x_11) ;  /* 0x00000000000c8947 */ /* 0x001fec0003800000 */
[----:B------:R-:W-:Y:S01]  /*0a80*/  IMAD.MOV.U32 R0, RZ, RZ, R15 ;  /* 0x000000ffff007224 */ /* 0x000fe200078e000f */
[----:B------:R-:W-:-:S07]  /*0a90*/  MOV R40, 0xab0 ;  /* 0x00000ab000287802 */ /* 0x000fce0000000f00 */
[----:B------:R-:W-:Y:S05]  /*0aa0*/  CALL.REL.NOINC `($__internal_0_$__cuda_sm3x_div_rn_noftz_f32_slowpath) ;  /* 0x0000002000f87944 */ /* 0x000fea0003c00000 */
.L_x_11:
[----:B------:R-:W-:Y:S05]  /*0ab0*/  BSYNC.RECONVERGENT B5 ;  /* 0x0000000000057941 */ /* 0x000fea0003800200 */
.L_x_10:
        /* <DEDUP_REMOVED lines=12> */
[----:B------:R-:W-:Y:S02]  /*0b80*/  MOV R0, R11 ;  /* 0x0000000b00007202 */ /* 0x000fe40000000f00 */
[----:B------:R-:W-:-:S07]  /*0b90*/  MOV R40, 0xbb0 ;  /* 0x00000bb000287802 */ /* 0x000fce0000000f00 */
[----:B------:R-:W-:Y:S05]  /*0ba0*/  CALL.REL.NOINC `($__internal_0_$__cuda_sm3x_div_rn_noftz_f32_slowpath) ;  /* 0x0000002000b87944 */ /* 0x000fea0003c00000 */
.L_x_13:
[----:B------:R-:W-:Y:S05]  /*0bb0*/  BSYNC.RECONVERGENT B5 ;  /* 0x0000000000057941 */ /* 0x000fea0003800200 */
.L_x_12:
[----:B------:R-:W-:Y:S01]  /*0bc0*/  FADD R7, R4, -R0 ;  /* 0x8000000004077221 */ /* 0x000fe20000000000 */
[----:B------:R-:W-:Y:S02]  /*0bd0*/  ISETP.NE.AND P1, PT, R19, 0x1, PT ;  /* 0x000000011300780c */ /* 0x000fe40003f25270 */
[----:B------:R-:W-:Y:S01]  /*0be0*/  MOV R45, R20 ;  /* 0x00000014002d7202 */ /* 0x000fe20000000f00 */
[----:B------:R-:W-:-:S05]  /*0bf0*/  FADD R2, R2, R7 ;  /* 0x0000000702027221 */ /* 0x000fca0000000000 */
[----:B------:R-:W-:-:S13]  /*0c00*/  FSETP.GEU.AND P0, PT, R2, R37, PT ;  /* 0x000000250200720b */ /* 0x000fda0003f0e000 */
[----:B------:R-:W-:Y:S01]  /*0c10*/  @!P0 IMAD.MOV.U32 R37, RZ, RZ, R2 ;  /* 0x000000ffff258224 */ /* 0x000fe200078e0002 */
[----:B------:R-:W-:Y:S01]  /*0c20*/  @!P0 MOV R18, R6 ;  /* 0x0000000600128202 */ /* 0x000fe20000000f00 */
[----:B------:R-:W-:Y:S01]  /*0c30*/  @!P0 IMAD.MOV.U32 R17, RZ, RZ, R4 ;  /* 0x000000ffff118224 */ /* 0x000fe200078e0004 */
[----:B------:R-:W-:Y:S01]  /*0c40*/  @!P0 MOV R14, R22 ;  /* 0x00000016000e8202 */ /* 0x000fe20000000f00 */
[----:B------:R-:W-:Y:S01]  /*0c50*/  @!P0 IMAD.MOV.U32 R16, RZ, RZ, R34 ;  /* 0x000000ffff108224 */ /* 0x000fe200078e0022 */
[----:B------:R-:W-:Y:S06]  /*0c60*/  @!P1 BRA `(.L_x_5) ;  /* 0x0000000000e89947 */ /* 0x000fec0003800000 */
[----:B------:R-:W-:Y:S02]  /*0c70*/  ISETP.NE.AND P1, PT, R22, RZ, PT ;  /* 0x000000ff1600720c */ /* 0x000fe40003f25270 */
[----:B------:R-:W-:-:S04]  /*0c80*/  IADD3 R8, P0, PT, R24, R28, RZ ;  /* 0x0000001c18087210 */ /* 0x000fc80007f1e0ff */
[----:B------:R-:W-:-:S06]  /*0c90*/  IADD3.X R9, PT, PT, RZ, R29, RZ, P0, !PT ;  /* 0x0000001dff097210 */ /* 0x000fcc00007fe4ff */
[----:B------:R-:W2:Y:S01]  /*0ca0*/  LDG.E R9, desc[UR10][R8.64] ;  /* 0x0000000a08097981 */ /* 0x000ea2000c1e1900 */
[----:B------:R-:W0:Y:S01]  /*0cb0*/  @P1 LDC.64 R6, c[0x0][0x380] ;  /* 0x0000e000ff061b82 */ /* 0x000e220000000a00 */
[----:B------:R-:W-:Y:S02]  /*0cc0*/  @P1 IMAD.IADD R3, R20, 0x1, R3 ;  /* 0x0000000114031824 */ /* 0x000fe400078e0203 */
[----:B------:R-:W3:Y:S02]  /*0cd0*/  @P1 LDG.E R11, desc[UR10][R30.64] ;  /* 0x0000000a1e0b1981 */ /* 0x000ee4000c1e1900 */
        /* <DEDUP_REMOVED lines=9> */
[----:B------:R-:W-:Y:S02]  /*0d70*/  VIADD R45, R20, UR14 ;  /* 0x0000000e142d7c36 */ /* 0x000fe40008000000 */
        /* <DEDUP_REMOVED lines=9> */
[----:B------:R-:W-:Y:S01]  /*0e10*/  FFMA R6, -R15, R0, R52 ;  /* 0x000000000f067223 */ /* 0x000fe20000000134 */
[----:B------:R-:W-:-:S03]  /*0e20*/  FADD R3, R35, -R4 ;  /* 0x8000000423037221 */ /* 0x000fc60000000000 */
[----:B------:R-:W-:Y:S01]  /*0e30*/  FFMA R0, R13, R6, R0 ;  /* 0x000000060d007223 */ /* 0x000fe20000000000 */
[----:B0-----:R-:W-:Y:S06]  /*0e40*/  @!P0 BRA `(.L_x_15) ;  /* 0x00000000000c8947 */ /* 0x001fec0003800000 */
[----:B------:R-:W-:Y:S02]  /*0e50*/  MOV R0, R15 ;  /* 0x0000000f00007202 */ /* 0x000fe40000000f00 */
[----:B------:R-:W-:-:S07]  /*0e60*/  MOV R40, 0xe80 ;  /* 0x00000e8000287802 */ /* 0x000fce0000000f00 */
[----:B------:R-:W-:Y:S05]  /*0e70*/  CALL.REL.NOINC `($__internal_0_$__cuda_sm3x_div_rn_noftz_f32_slowpath) ;  /* 0x0000002000047944 */ /* 0x000fea0003c00000 */
.L_x_15:
[----:B------:R-:W-:Y:S05]  /*0e80*/  BSYNC.RECONVERGENT B5 ;  /* 0x0000000000057941 */ /* 0x000fea0003800200 */
.L_x_14:
        /* <DEDUP_REMOVED lines=15> */
.L_x_17:
[----:B------:R-:W-:Y:S05]  /*0f80*/  BSYNC.RECONVERGENT B5 ;  /* 0x0000000000057941 */ /* 0x000fea0003800200 */
.L_x_16:
[----:B------:R-:W-:-:S04]  /*0f90*/  FADD R7, R3, -R0 ;  /* 0x8000000003077221 */ /* 0x000fc80000000000 */
[----:B------:R-:W-:-:S05]  /*0fa0*/  FADD R2, R2, R7 ;  /* 0x0000000702027221 */ /* 0x000fca0000000000 */
[----:B------:R-:W-:-:S13]  /*0fb0*/  FSETP.GEU.AND P0, PT, R2, R37, PT ;  /* 0x000000250200720b */ /* 0x000fda0003f0e000 */
[----:B------:R-:W-:Y:S01]  /*0fc0*/  @!P0 MOV R37, R2 ;  /* 0x0000000200258202 */ /* 0x000fe20000000f00 */
[----:B------:R-:W-:Y:S01]  /*0fd0*/  @!P0 IMAD.MOV.U32 R18, RZ, RZ, R4 ;  /* 0x000000ffff128224 */ /* 0x000fe200078e0004 */
[----:B------:R-:W-:Y:S01]  /*0fe0*/  @!P0 MOV R17, R3 ;  /* 0x0000000300118202 */ /* 0x000fe20000000f00 */
[----:B------:R-:W-:Y:S01]  /*0ff0*/  @!P0 IMAD.MOV.U32 R16, RZ, RZ, R20 ;  /* 0x000000ffff108224 */ /* 0x000fe200078e0014 */
[----:B------:R-:W-:-:S07]  /*1000*/  @!P0 MOV R14, R22 ;  /* 0x00000016000e8202 */ /* 0x000fce0000000f00 */
.L_x_5:
[----:B------:R-:W-:Y:S05]  /*1010*/  BSYNC.RECONVERGENT B4 ;  /* 0x0000000000047941 */ /* 0x000fea0003800200 */
.L_x_4:
[----:B------:R-:W-:-:S13]  /*1020*/  ISETP.GE.U32.AND P0, PT, R23, 0x3, PT ;  /* 0x000000031700780c */ /* 0x000fda0003f06070 */
[----:B------:R-:W-:Y:S05]  /*1030*/  @!P0 BRA `(.L_x_3) ;  /* 0x0000001000308947 */ /* 0x000fea0003800000 */
[----:B------:R-:W0:Y:S01]  /*1040*/  LDC.64 R32, c[0x0][0x390] ;  /* 0x0000e400ff207b82 */ /* 0x000e220000000a00 */
[----:B------:R-:W-:Y:S01]  /*1050*/  MOV R2, UR14 ;  /* 0x0000000e00027c02 */ /* 0x000fe20008000f00 */
[----:B------:R-:W-:Y:S01]  /*1060*/  IMAD.U32 R0, RZ, RZ, UR14 ;  /* 0x0000000eff007e24 */ /* 0x000fe2000f8e00ff */
[----:B------:R-:W-:Y:S01]  /*1070*/  IADD3 R13, PT, PT, R25, -R45, RZ ;  /* 0x8000002d190d7210 */ /* 0x000fe20007ffe0ff */
[----:B------:R-:W-:Y:S02]  /*1080*/  VIADD R15, R45, UR14 ;  /* 0x0000000e2d0f7c36 */ /* 0x000fe40008000000 */
[--C-:B------:R-:W-:Y:S02]  /*1090*/  IMAD R0, R0, -0x2, R25.reuse ;  /* 0xfffffffe00007824 */ /* 0x100fe400078e0219 */
[----:B------:R-:W-:Y:S01]  /*10a0*/  IMAD R2, R2, -0x3, R25 ;  /* 0xfffffffd02027824 */ /* 0x000fe200078e0219 */
[----:B------:R-:W-:Y:S01]  /*10b0*/  IADD3 R7, PT, PT, R25, -R15, RZ ;  /* 0x8000000f19077210 */ /* 0x000fe20007ffe0ff */
[----:B------:R-:W-:-:S02]  /*10c0*/  IMAD.U32 R4, RZ, RZ, UR14 ;  /* 0x0000000eff047e24 */ /* 0x000fc4000f8e00ff */
[--C-:B------:R-:W-:Y:S01]  /*10d0*/  IMAD.IADD R11, R0, 0x1, -R45.reuse ;  /* 0x00000001000b7824 */ /* 0x100fe200078e0a2d */
[-C--:B------:R-:W-:Y:S01]  /*10e0*/  IADD3 R3, PT, PT, R2, -R45.reuse, RZ ;  /* 0x8000002d02037210 */ /* 0x080fe20007ffe0ff */
[----:B------:R-:W-:Y:S01]  /*10f0*/  IMAD.U32 R0, RZ, RZ, UR14 ;  /* 0x0000000eff007e24 */ /* 0x000fe2000f8e00ff */
[----:B------:R-:W-:Y:S01]  /*1100*/  LEA R47, R4, R45, 0x1 ;  /* 0x0000002d042f7211 */ /* 0x000fe200078e08ff */
[C---:B------:R-:W-:Y:S02]  /*1110*/  IMAD R13, R10.reuse, R13, RZ ;  /* 0x0000000d0a0d7224 */ /* 0x040fe400078e02ff */
[C---:B------:R-:W-:Y:S02]  /*1120*/  IMAD R12, R10.reuse, R7, RZ ;  /* 0x000000070a0c7224 */ /* 0x040fe400078e02ff */
[----:B------:R-:W-:Y:S02]  /*1130*/  IMAD R11, R10, R11, RZ ;  /* 0x0000000b0a0b7224 */ /* 0x000fe400078e02ff */
[----:B------:R-:W-:-:S02]  /*1140*/  IMAD R49, R0, 0x3, R45 ;  /* 0x0000000300317824 */ /* 0x000fc400078e022d */
[----:B------:R-:W-:Y:S02]  /*1150*/  IMAD R10, R10, R3, RZ ;  /* 0x000000030a0a7224 */ /* 0x000fe400078e02ff */
[CC--:B0-----:R-:W-:Y:S02]  /*1160*/  IMAD R9, R5.reuse, R32.reuse, R15 ;  /* 0x0000002005097224 */ /* 0x0c1fe400078e020f */
[CC--:B------:R-:W-:Y:S02]  /*1170*/  IMAD R7, R5.reuse, R32.reuse, R45 ;  /* 0x0000002005077224 */ /* 0x0c0fe400078e022d */
[-C--:B------:R-:W-:Y:S01]  /*1180*/  IMAD R6, R5, R32.reuse, R47 ;  /* 0x0000002005067224 */ /* 0x080fe200078e022f */
[----:B------:R-:W-:Y:S01]  /*1190*/  IADD3 R47, PT, PT, R47, -0x1, RZ ;  /* 0xffffffff2f2f7810 */ /* 0x000fe20007ffe0ff */
[----:B------:R-:W-:Y:S02]  /*11a0*/  IMAD R5, R5, R32, R49 ;  /* 0x0000002005057224 */ /* 0x000fe400078e0231 */
[----:B------:R-:W-:-:S02]  /*11b0*/  IMAD R43, R32, UR13, R45 ;  /* 0x0000000d202b7c24 */ /* 0x000fc4000f8e022d */
[C---:B------:R-:W-:Y:S02]  /*11c0*/  IMAD R8, R32.reuse, UR13, R15 ;  /* 0x0000000d20087c24 */ /* 0x040fe4000f8e020f */
[CC--:B------:R-:W-:Y:S02]  /*11d0*/  IMAD R4, R32.reuse, R33.reuse, -R13 ;  /* 0x0000002120047224 */ /* 0x0c0fe400078e0a0d */
[CC--:B------:R-:W-:Y:S02]  /*11e0*/  IMAD R3, R32.reuse, R33.reuse, -R12 ;  /* 0x0000002120037224 */ /* 0x0c0fe400078e0a0c */
[CC--:B------:R-:W-:Y:S02]  /*11f0*/  IMAD R2, R32.reuse, R33.reuse, -R11 ;  /* 0x0000002120027224 */ /* 0x0c0fe400078e0a0b */
[----:B------:R-:W-:Y:S02]  /*1200*/  IMAD R41, R32, R33, -R10 ;  /* 0x0000002120297224 */ /* 0x000fe400078e0a0a */
[----:B------:R-:W-:-:S02]  /*1210*/  VIADD R45, R45, 0xffffffff ;  /* 0xffffffff2d2d7836 */ /* 0x000fc40000000000 */
[----:B------:R-:W-:-:S07]  /*1220*/  VIADD R49, R49, 0xffffffff ;  /* 0xffffffff31317836 */ /* 0x000fce0000000000 */
.L_x_34:
[----:B------:R-:W-:Y:S02]  /*1230*/  ISETP.NE.AND P1, PT, R45, -0x1, PT ;  /* 0xffffffff2d00780c */ /* 0x000fe40003f25270 */
[C---:B------:R-:W-:Y:S02]  /*1240*/  ISETP.NE.AND P2, PT, R22.reuse, RZ, PT ;  /* 0x000000ff1600720c */ /* 0x040fe40003f45270 */
[----:B------:R-:W-:-:S09]  /*1250*/  ISETP.EQ.OR P0, PT, R22, RZ, !P1 ;  /* 0x000000ff1600720c */ /* 0x000fd20004f02670 */
[----:B------:R-:W0:Y:S01]  /*1260*/  @P1 LDC.64 R50, c[0x0][0x380] ;  /* 0x0000e000ff321b82 */ /* 0x000e220000000a00 */
[----:B------:R-:W-:-:S03]  /*1270*/  @P1 IADD3 R53, PT, PT, R43, -0x1, RZ ;  /* 0xffffffff2b351810 */ /* 0x000fc60007ffe0ff */
[----:B------:R-:W-:-:S04]  /*1280*/  @!P0 VIADD R55, R7, 0xffffffff ;  /* 0xffffffff07378836 */ /* 0x000fc80000000000 */
[----:B------:R-:W1:Y:S01]  /*1290*/  @!P0 LDC.64 R32, c[0x0][0x380] ;  /* 0x0000e000ff208b82 */ /* 0x000e620000000a00 */
[----:B0-----:R-:W-:Y:S02]  /*12a0*/  @P1 IMAD.WIDE R52, R53, 0x4, R50 ;  /* 0x0000000435341825 */ /* 0x001fe400078e0232 */
[----:B------:R-:W2:Y:S04]  /*12b0*/  @P2 LDG.E R51, desc[UR10][R30.64] ;  /* 0x0000000a1e332981 */ /* 0x000ea8000c1e1900 */
[----:B------:R-:W3:Y:S01]  /*12c0*/  @P1 LDG.E R53, desc[UR10][R52.64] ;  /* 0x0000000a34351981 */ /* 0x000ee2000c1e1900 */
[----:B-1----:R-:W-:-:S06]  /*12d0*/  @!P0 IMAD.WIDE R32, R55, 0x4, R32 ;  /* 0x0000000437208825 */ /* 0x002fcc00078e0220 */
[----:B------:R-:W4:Y:S01]  /*12e0*/  @!P0 LDG.E R33, desc[UR10][R32.64] ;  /* 0x0000000a20218981 */ /* 0x000f22000c1e1900 */
[----:B------:R-:W-:Y:S02]  /*12f0*/  I2FP.F32.S32 R55, R13 ;  /* 0x0000000d00377245 */ /* 0x000fe40000201400 */
[----:B-----5:R-:W-:Y:S02]  /*1300*/  MOV R50, R36 ;  /* 0x0000002400327202 */ /* 0x020fe40000000f00 */
[----:B------:R-:W0:Y:S01]  /*1310*/  MUFU.RCP R0, R55 ;  /* 0x0000003700007308 */ /* 0x000e220000001000 */
[----:B------:R-:W-:Y:S01]  /*1320*/  BSSY.RECONVERGENT B4, `(.L_x_18) ;  /* 0x0000010000047945 */ /* 0x000fe20003800200 */
[----:B--2---:R-:W-:-:S04]  /*1330*/  @P2 FADD R50, R36, -R51 ;  /* 0x8000003324322221 */ /* 0x004fc80000000000 */
[----:B---3--:R-:W-:-:S04]  /*1340*/  @P1 FADD R50, R50, -R53 ;  /* 0x8000003532321221 */ /* 0x008fc80000000000 */
[----:B----4-:R-:W-:-:S04]  /*1350*/  @!P0 FADD R50, R50, R33 ;  /* 0x0000002132328221 */ /* 0x010fc80000000000 */
[----:B------:R-:W-:Y:S01]  /*1360*/  FMUL R52, R50, R50 ;  /* 0x0000003232347220 */ /* 0x000fe20000400000 */
[----:B0-----:R-:W-:-:S03]  /*1370*/  FFMA R51, -R55, R0, 1 ;  /* 0x3f80000037337423 */ /* 0x001fc60000000100 */
[----:B------:R-:W0:Y:S01]  /*1380*/  FCHK P0, R52, R55 ;  /* 0x0000003734007302 */ /* 0x000e220000000000 */
[----:B------:R-:W-:-:S04]  /*1390*/  FFMA R51, R0, R51, R0 ;  /* 0x0000003300337223 */ /* 0x000fc80000000000 */
[----:B------:R-:W-:-:S04]  /*13a0*/  FFMA R0, R52, R51, RZ ;  /* 0x0000003334007223 */ /* 0x000fc800000000ff */
[----:B------:R-:W-:Y:S01]  /*13b0*/  FFMA R32, -R55, R0, R52 ;  /* 0x0000000037207223 */ /* 0x000fe20000000134 */
[----:B------:R-:W-:-:S03]  /*13c0*/  FADD R48, R35, -R50 ;  /* 0x8000003223307221 */ /* 0x000fc60000000000 */
[----:B------:R-:W-:Y:S01]  /*13d0*/  FFMA R0, R51, R32, R0 ;  /* 0x0000002033007223 */ /* 0x000fe20000000000 */
[----:B0-----:R-:W-:Y:S06]  /*13e0*/  @!P0 BRA `(.L_x_19) ;  /* 0x00000000000c8947 */ /* 0x001fec0003800000 */
[----:B------:R-:W-:Y:S01]  /*13f0*/  IMAD.MOV.U32 R0, RZ, RZ, R55 ;  /* 0x000000ffff007224 */ /* 0x000fe200078e0037 */
[----:B------:R-:W-:-:S07]  /*1400*/  MOV R40, 0x1420 ;  /* 0x0000142000287802 */ /* 0x000fce0000000f00 */
[----:B------:R-:W-:Y:S05]  /*1410*/  CALL.REL.NOINC `($__internal_0_$__cuda_sm3x_div_rn_noftz_f32_slowpath) ;  /* 0x00000018009c7944 */ /* 0x000fea0003c00000 */
.L_x_19:
[----:B------:R-:W-:Y:S05]  /*1420*/  BSYNC.RECONVERGENT B4 ;  /* 0x0000000000047941 */ /* 0x000fea0003800200 */
.L_x_18:
[----:B------:R-:W-:Y:S01]  /*1430*/  I2FP.F32.S32 R53, R4 ;  /* 0x0000000400357245 */ /* 0x000fe20000201400 */
[----:B------:R-:W-:Y:S01]  /*1440*/  FMUL R52, R48, R48 ;  /* 0x0000003030347220 */ /* 0x000fe20000400000 */
[----:B------:R-:W-:Y:S01]  /*1450*/  BSSY.RECONVERGENT B4, `(.L_x_20) ;  /* 0x000000e000047945 */ /* 0x000fe20003800200 */
[----:B------:R-:W-:Y:S01]  /*1460*/  FADD R46, -R0, R50 ;  /* 0x00000032002e7221 */ /* 0x000fe20000000100 */
[----:B------:R-:W0:Y:S08]  /*1470*/  MUFU.RCP R32, R53 ;  /* 0x0000003500207308 */ /* 0x000e300000001000 */
[----:B------:R-:W1:Y:S01]  /*1480*/  FCHK P0, R52, R53 ;  /* 0x0000003534007302 */ /* 0x000e620000000000 */
[----:B0-----:R-:W-:-:S04]  /*1490*/  FFMA R33, -R53, R32, 1 ;  /* 0x3f80000035217423 */ /* 0x001fc80000000120 */
[----:B------:R-:W-:-:S04]  /*14a0*/  FFMA R33, R32, R33, R32 ;  /* 0x0000002120217223 */ /* 0x000fc80000000020 */
[----:B------:R-:W-:-:S04]  /*14b0*/  FFMA R32, R52, R33, RZ ;  /* 0x0000002134207223 */ /* 0x000fc800000000ff */
[----:B------:R-:W-:-:S04]  /*14c0*/  FFMA R40, -R53, R32, R52 ;  /* 0x0000002035287223 */ /* 0x000fc80000000134 */
[----:B------:R-:W-:Y:S01]  /*14d0*/  FFMA R51, R33, R40, R32 ;  /* 0x0000002821337223 */ /* 0x000fe20000000020 */
[----:B-1----:R-:W-:Y:S06]  /*14e0*/  @!P0 BRA `(.L_x_21) ;  /* 0x0000000000108947 */ /* 0x002fec0003800000 */
[----:B------:R-:W-:Y:S02]  /*14f0*/  MOV R0, R53 ;  /* 0x0000003500007202 */ /* 0x000fe40000000f00 */
[----:B------:R-:W-:-:S07]  /*1500*/  MOV R40, 0x1520 ;  /* 0x0000152000287802 */ /* 0x000fce0000000f00 */
[----:B------:R-:W-:Y:S05]  /*1510*/  CALL.REL.NOINC `($__internal_0_$__cuda_sm3x_div_rn_noftz_f32_slowpath) ;  /* 0x00000018005c7944 */ /* 0x000fea0003c00000 */
[----:B------:R-:W-:-:S07]  /*1520*/  IMAD.MOV.U32 R51, RZ, RZ, R0 ;  /* 0x000000ffff337224 */ /* 0x000fce00078e0000 */
.L_x_21:
[----:B------:R-:W-:Y:S05]  /*1530*/  BSYNC.RECONVERGENT B4 ;  /* 0x0000000000047941 */ /* 0x000fea0003800200 */
.L_x_20:
[----:B------:R-:W0:Y:S01]  /*1540*/  LDC.64 R52, c[0x0][0x380] ;  /* 0x0000e000ff347b82 */ /* 0x000e220000000a00 */
[----:B------:R-:W-:Y:S01]  /*1550*/  IADD3 R33, PT, PT, R8, -0x1, RZ ;  /* 0xffffffff08217810 */ /* 0x000fe20007ffe0ff */
[----:B------:R-:W-:Y:S01]  /*1560*/  @P2 VIADD R57, R9, 0xffffffff ;  /* 0xffffffff09392836 */ /* 0x000fe20000000000 */
[----:B------:R-:W2:Y:S03]  /*1570*/  @P2 LDG.E R55, desc[UR10][R30.64] ;  /* 0x0000000a1e372981 */ /* 0x000ea6000c1e1900 */
[----:B0-----:R-:W-:-:S04]  /*1580*/  IMAD.WIDE R32, R33, 0x4, R52 ;  /* 0x0000000421207825 */ /* 0x001fc800078e0234 */
[----:B------:R-:W-:Y:S02]  /*1590*/  @P2 IMAD.WIDE R52, R57, 0x4, R52 ;  /* 0x0000000439342825 */ /* 0x000fe400078e0234 */
[----:B------:R-:W3:Y:S04]  /*15a0*/  LDG.E R57, desc[UR10][R32.64] ;  /* 0x0000000a20397981 */ /* 0x000ee8000c1e1900 */
[----:B------:R-:W4:Y:S01]  /*15b0*/  @P2 LDG.E R53, desc[UR10][R52.64] ;  /* 0x0000000a34352981 */ /* 0x000f22000c1e1900 */
[----:B------:R-:W-:Y:S01]  /*15c0*/  I2FP.F32.S32 R0, R12 ;  /* 0x0000000c00007245 */ /* 0x000fe20000201400 */
[----:B------:R-:W-:Y:S01]  /*15d0*/  FADD R51, R48, -R51 ;  /* 0x8000003330337221 */ /* 0x000fe20000000000 */
[----:B------:R-:W-:Y:S02]  /*15e0*/  MOV R40, R36 ;  /* 0x0000002400287202 */ /* 0x000fe40000000f00 */
[----:B------:R-:W0:Y:S01]  /*15f0*/  MUFU.RCP R59, R0 ;  /* 0x00000000003b7308 */ /* 0x000e220000001000 */
[----:B------:R-:W-:-:S05]  /*1600*/  FADD R44, R46, R51 ;  /* 0x000000332e2c7221 */ /* 0x000fca0000000000 */
[----:B------:R-:W-:Y:S01]  /*1610*/  FSETP.GEU.AND P1, PT, R44, R37, PT ;  /* 0x000000252c00720b */ /* 0x000fe20003f2e000 */
[----:B------:R-:W-:-:S12]  /*1620*/  BSSY.RECONVERGENT B4, `(.L_x_22) ;  /* 0x0000015000047945 */ /* 0x000fd80003800200 */
[----:B------:R-:W-:Y:S01]  /*1630*/  @!P1 IMAD.MOV.U32 R17, RZ, RZ, R48 ;  /* 0x000000ffff119224 */ /* 0x000fe200078e0030 */
[----:B------:R-:W-:Y:S01]  /*1640*/  @!P1 MOV R18, R50 ;  /* 0x0000003200129202 */ /* 0x000fe20000000f00 */
[----:B------:R-:W-:Y:S01]  /*1650*/  @!P1 IMAD.MOV.U32 R37, RZ, RZ, R44 ;  /* 0x000000ffff259224 */ /* 0x000fe200078e002c */
[----:B------:R-:W-:Y:S01]  /*1660*/  @!P1 IADD3 R16, PT, PT, R45, 0x1, RZ ;  /* 0x000000012d109810 */ /* 0x000fe20007ffe0ff */
[----:B------:R-:W-:Y:S02]  /*1670*/  @!P1 IMAD.MOV.U32 R14, RZ, RZ, R22 ;  /* 0x000000ffff0e9224 */ /* 0x000fe400078e0016 */
[----:B--2---:R-:W-:-:S04]  /*1680*/  @P2 FADD R40, R36, -R55 ;  /* 0x8000003724282221 */ /* 0x004fc80000000000 */
[----:B---3--:R-:W-:-:S04]  /*1690*/  FADD R46, -R57, R40 ;  /* 0x00000028392e7221 */ /* 0x008fc80000000100 */
[----:B----4-:R-:W-:-:S04]  /*16a0*/  @P2 FADD R46, R46, R53 ;  /* 0x000000352e2e2221 */ /* 0x010fc80000000000 */
        /* <DEDUP_REMOVED lines=9> */
[----:B------:R-:W-:-:S07]  /*1740*/  MOV R40, 0x1760 ;  /* 0x0000176000287802 */ /* 0x000fce0000000f00 */
[----:B------:R-:W-:Y:S05]  /*1750*/  CALL.REL.NOINC `($__internal_0_$__cuda_sm3x_div_rn_noftz_f32_slowpath) ;  /* 0x0000001400cc7944 */ /* 0x000fea0003c00000 */
[----:B------:R-:W-:-:S07]  /*1760*/  MOV R59, R0 ;  /* 0x00000000003b7202 */ /* 0x000fce0000000f00 */
.L_x_23:
[----:B------:R-:W-:Y:S05]  /*1770*/  BSYNC.RECONVERGENT B4 ;  /* 0x0000000000047941 */ /* 0x000fea0003800200 */
.L_x_22:
        /* <DEDUP_REMOVED lines=12> */
[----:B------:R-:W-:Y:S01]  /*1840*/  IMAD.MOV.U32 R0, RZ, RZ, R53 ;  /* 0x000000ffff007224 */ /* 0x000fe200078e0035 */
[----:B------:R-:W-:-:S07]  /*1850*/  MOV R40, 0x1870 ;  /* 0x0000187000287802 */ /* 0x000fce0000000f00 */
[----:B------:R-:W-:Y:S05]  /*1860*/  CALL.REL.NOINC `($__internal_0_$__cuda_sm3x_div_rn_noftz_f32_slowpath) ;  /* 0x0000001400887944 */ /* 0x000fea0003c00000 */
[----:B------:R-:W-:-:S07]  /*1870*/  MOV R51, R0 ;  /* 0x0000000000337202 */ /* 0x000fce0000000f00 */
.L_x_25:
[----:B------:R-:W-:Y:S05]  /*1880*/  BSYNC.RECONVERGENT B4 ;  /* 0x0000000000047941 */ /* 0x000fea0003800200 */
.L_x_24:
[----:B------:R-:W0:Y:S01]  /*1890*/  @P2 LDC.64 R52, c[0x0][0x380] ;  /* 0x0000e000ff342b82 */ /* 0x000e220000000a00 */
[----:B------:R-:W-:Y:S01]  /*18a0*/  IADD3 R56, P0, PT, R24, R32, RZ ;  /* 0x0000002018387210 */ /* 0x000fe20007f1e0ff */
[----:B------:R-:W-:-:S03]  /*18b0*/  @P2 VIADD R55, R6, 0xffffffff ;  /* 0xffffffff06372836 */ /* 0x000fc60000000000 */
[----:B------:R-:W-:Y:S02]  /*18c0*/  IADD3.X R57, PT, PT, RZ, R33, RZ, P0, !PT ;  /* 0x00000021ff397210 */ /* 0x000fe400007fe4ff */
[----:B------:R-:W2:Y:S01]  /*18d0*/  @P2 LDG.E R33, desc[UR10][R30.64] ;  /* 0x0000000a1e212981 */ /* 0x000ea2000c1e1900 */
[----:B0-----:R-:W-:-:S03]  /*18e0*/  @P2 IMAD.WIDE R52, R55, 0x4, R52 ;  /* 0x0000000437342825 */ /* 0x001fc600078e0234 */
[----:B------:R-:W3:Y:S04]  /*18f0*/  LDG.E R55, desc[UR10][R56.64] ;  /* 0x0000000a38377981 */ /* 0x000ee8000c1e1900 */
[----:B------:R-:W4:Y:S01]  /*1900*/  @P2 LDG.E R53, desc[UR10][R52.64] ;  /* 0x0000000a34352981 */ /* 0x000f22000c1e1900 */
[----:B------:R-:W-:Y:S01]  /*1910*/  I2FP.F32.S32 R0, R11 ;  /* 0x0000000b00007245 */ /* 0x000fe20000201400 */
[----:B------:R-:W-:Y:S02]  /*1920*/  IMAD.MOV.U32 R32, RZ, RZ, R36 ;  /* 0x000000ffff207224 */ /* 0x000fe400078e0024 */
[----:B------:R-:W-:Y:S01]  /*1930*/  FADD R51, R48, -R51 ;  /* 0x8000003330337221 */ /* 0x000fe20000000000 */
[----:B------:R-:W-:Y:S01]  /*1940*/  BSSY.RECONVERGENT B4, `(.L_x_26) ;  /* 0x0000018000047945 */ /* 0x000fe20003800200 */
[----:B------:R-:W0:Y:S02]  /*1950*/  MUFU.RCP R59, R0 ;  /* 0x00000000003b7308 */ /* 0x000e240000001000 */
[----:B------:R-:W-:-:S05]  /*1960*/  FADD R50, R50, R51 ;  /* 0x0000003332327221 */ /* 0x000fca0000000000 */
[----:B------:R-:W-:Y:S01]  /*1970*/  FSETP.GEU.AND P1, PT, R50, R37, PT ;  /* 0x000000253200720b */ /* 0x000fe20003f2e000 */
[----:B0-----:R-:W-:-:S12]  /*1980*/  FFMA R40, -R0, R59, 1 ;  /* 0x3f80000000287423 */ /* 0x001fd8000000013b */
[----:B------:R-:W-:Y:S01]  /*1990*/  @!P1 MOV R37, R50 ;  /* 0x0000003200259202 */ /* 0x000fe20000000f00 */
[----:B------:R-:W-:Y:S01]  /*19a0*/  FFMA R59, R59, R40, R59 ;  /* 0x000000283b3b7223 */ /* 0x000fe2000000003b */
[----:B------:R-:W-:Y:S01]  /*19b0*/  @!P1 IMAD.MOV.U32 R18, RZ, RZ, R46 ;  /* 0x000000ffff129224 */ /* 0x000fe200078e002e */
[----:B------:R-:W-:Y:S01]  /*19c0*/  @!P1 MOV R17, R48 ;  /* 0x0000003000119202 */ /* 0x000fe20000000f00 */
[----:B------:R-:W-:Y:S01]  /*19d0*/  @!P1 IMAD.MOV.U32 R16, RZ, RZ, R15 ;  /* 0x000000ffff109224 */ /* 0x000fe200078e000f */
[----:B------:R-:W-:Y:S01]  /*19e0*/  @!P1 MOV R14, R22 ;  /* 0x00000016000e9202 */ /* 0x000fe20000000f00 */
[----:B--2---:R-:W-:-:S04]  /*19f0*/  @P2 FADD R32, R36, -R33 ;  /* 0x8000002124202221 */ /* 0x004fc80000000000 */
[----:B---3--:R-:W-:-:S04]  /*1a00*/  FADD R32, -R55, R32 ;  /* 0x0000002037207221 */ /* 0x008fc80000000100 */
        /* <DEDUP_REMOVED lines=8> */
[----:B------:R-:W-:-:S07]  /*1a90*/  MOV R40, 0x1ab0 ;  /* 0x00001ab000287802 */ /* 0x000fce0000000f00 */
[----:B------:R-:W-:Y:S05]  /*1aa0*/  CALL.REL.NOINC `($__internal_0_$__cuda_sm3x_div_rn_noftz_f32_slowpath) ;  /* 0x0000001000f87944 */ /* 0x000fea0003c00000 */
[----:B------:R-:W-:-:S07]  /*1ab0*/  IMAD.MOV.U32 R59, RZ, RZ, R0 ;  /* 0x000000ffff3b7224 */ /* 0x000fce00078e0000 */
.L_x_27:
[----:B------:R-:W-:Y:S05]  /*1ac0*/  BSYNC.RECONVERGENT B4 ;  /* 0x0000000000047941 */ /* 0x000fea0003800200 */
.L_x_26:
        /* <DEDUP_REMOVED lines=15> */
.L_x_29:
[----:B------:R-:W-:Y:S05]  /*1bc0*/  BSYNC.RECONVERGENT B4 ;  /* 0x0000000000047941 */ /* 0x000fea0003800200 */
.L_x_28:
[----:B------:R-:W0:Y:S01]  /*1bd0*/  @P2 LDC.64 R50, c[0x0][0x380] ;  /* 0x0000e000ff322b82 */ /* 0x000e220000000a00 */
[----:B------:R-:W-:Y:S01]  /*1be0*/  IADD3 R52, P0, PT, R24, R56, RZ ;  /* 0x0000003818347210 */ /* 0x000fe20007f1e0ff */
[----:B------:R-:W-:Y:S01]  /*1bf0*/  @P2 VIADD R55, R5, 0xffffffff ;  /* 0xffffffff05372836 */ /* 0x000fe20000000000 */
[----:B------:R-:W2:Y:S02]  /*1c00*/  @P2 LDG.E R59, desc[UR10][R30.64] ;  /* 0x0000000a1e3b2981 */ /* 0x000ea4000c1e1900 */
[----:B------:R-:W-:-:S06]  /*1c10*/  IADD3.X R53, PT, PT, RZ, R57, RZ, P0, !PT ;  /* 0x00000039ff357210 */ /* 0x000fcc00007fe4ff */
[----:B------:R-:W3:Y:S01]  /*1c20*/  LDG.E R53, desc[UR10][R52.64] ;  /* 0x0000000a34357981 */ /* 0x000ee2000c1e1900 */
[----:B0-----:R-:W-:-:S06]  /*1c30*/  @P2 IMAD.WIDE R50, R55, 0x4, R50 ;  /* 0x0000000437322825 */ /* 0x001fcc00078e0232 */
[----:B------:R-:W4:Y:S01]  /*1c40*/  @P2 LDG.E R51, desc[UR10][R50.64] ;  /* 0x0000000a32332981 */ /* 0x000f22000c1e1900 */
[----:B------:R-:W-:Y:S01]  /*1c50*/  I2FP.F32.S32 R55, R10 ;  /* 0x0000000a00377245 */ /* 0x000fe20000201400 */
[----:B------:R-:W-:Y:S02]  /*1c60*/  IMAD.MOV.U32 R40, RZ, RZ, R36 ;  /* 0x000000ffff287224 */ /* 0x000fe400078e0024 */
[----:B------:R-:W-:Y:S01]  /*1c70*/  FADD R57, R33, -R0 ;  /* 0x8000000021397221 */ /* 0x000fe20000000000 */
[----:B------:R-:W0:Y:S03]  /*1c80*/  MUFU.RCP R42, R55 ;  /* 0x00000037002a7308 */ /* 0x000e260000001000 */
[----:B------:R-:W-:-:S05]  /*1c90*/  FADD R44, R46, R57 ;  /* 0x000000392e2c7221 */ /* 0x000fca0000000000 */
[----:B------:R-:W-:Y:S01]  /*1ca0*/  FSETP.GEU.AND P1, PT, R44, R37, PT ;  /* 0x000000252c00720b */ /* 0x000fe20003f2e000 */
[----:B0-----:R-:W-:-:S04]  /*1cb0*/  FFMA R57, -R55, R42, 1 ;  /* 0x3f80000037397423 */ /* 0x001fc8000000012a */
[----:B------:R-:W-:Y:S01]  /*1cc0*/  FFMA R57, R42, R57, R42 ;  /* 0x000000392a397223 */ /* 0x000fe2000000002a */
[----:B------:R-:W-:Y:S07]  /*1cd0*/  BSSY.RECONVERGENT B4, `(.L_x_30) ;  /* 0x0000013000047945 */ /* 0x000fee0003800200 */
[----:B------:R-:W-:Y:S01]  /*1ce0*/  @!P1 MOV R17, R33 ;  /* 0x0000002100119202 */ /* 0x000fe20000000f00 */
[----:B------:R-:W-:Y:S01]  /*1cf0*/  @!P1 IMAD.MOV.U32 R18, RZ, RZ, R32 ;  /* 0x000000ffff129224 */ /* 0x000fe200078e0020 */
[----:B------:R-:W-:Y:S01]  /*1d00*/  @!P1 MOV R37, R44 ;  /* 0x0000002c00259202 */ /* 0x000fe20000000f00 */
[----:B------:R-:W-:Y:S01]  /*1d10*/  @!P1 VIADD R16, R47, 0x1 ;  /* 0x000000012f109836 */ /* 0x000fe20000000000 */
[----:B------:R-:W-:Y:S01]  /*1d20*/  @!P1 MOV R14, R22 ;  /* 0x00000016000e9202 */ /* 0x000fe20000000f00 */
[----:B--2---:R-:W-:-:S04]  /*1d30*/  @P2 FADD R40, R36, -R59 ;  /* 0x8000003b24282221 */ /* 0x004fc80000000000 */
[----:B---3--:R-:W-:-:S04]  /*1d40*/  FADD R46, -R53, R40 ;  /* 0x00000028352e7221 */ /* 0x008fc80000000100 */
        /* <DEDUP_REMOVED lines=11> */
.L_x_31:
[----:B------:R-:W-:Y:S05]  /*1e00*/  BSYNC.RECONVERGENT B4 ;  /* 0x0000000000047941 */ /* 0x000fea0003800200 */
.L_x_30:
        /* <DEDUP_REMOVED lines=15> */
.L_x_33:
[----:B------:R-:W-:Y:S05]  /*1f00*/  BSYNC.RECONVERGENT B4 ;  /* 0x0000000000047941 */ /* 0x000fea0003800200 */
.L_x_32:
[----:B------:R-:W-:Y:S01]  /*1f10*/  FADD R51, R33, -R0 ;  /* 0x8000000021337221 */ /* 0x000fe20000000000 */
[C---:B------:R-:W-:Y:S01]  /*1f20*/  IADD3 R0, PT, PT, -R24.reuse, RZ, RZ ;  /* 0x000000ff18007210 */ /* 0x040fe20007ffe1ff */
[C---:B------:R-:W-:Y:S01]  /*1f30*/  IMAD.IADD R45, R24.reuse, 0x1, R45 ;  /* 0x00000001182d7824 */ /* 0x040fe200078e022d */
[----:B------:R-:W-:Y:S01]  /*1f40*/  IADD3 R6, PT, PT, R24, R6, RZ ;  /* 0x0000000618067210 */ /* 0x000fe20007ffe0ff */
[----:B------:R-:W-:Y:S01]  /*1f50*/  FADD R32, R32, R51 ;  /* 0x0000003320207221 */ /* 0x000fe20000000000 */
[----:B------:R-:W-:Y:S01]  /*1f60*/  IMAD.IADD R51, R21, 0x1, -R22 ;  /* 0x0000000115337824 */ /* 0x000fe200078e0a16 */
[C---:B------:R-:W-:Y:S01]  /*1f70*/  IADD3 R5, PT, PT, R24.reuse, R5, RZ ;  /* 0x0000000518057210 */ /* 0x040fe20007ffe0ff */
[C---:B------:R-:W-:Y:S01]  /*1f80*/  IMAD.IADD R47, R24.reuse, 0x1, R47 ;  /* 0x00000001182f7824 */ /* 0x040fe200078e022f */
[----:B------:R-:W-:Y:S01]  /*1f90*/  IADD3 R9, PT, PT, R24, R9, RZ ;  /* 0x0000000918097210 */ /* 0x000fe20007ffe0ff */
[----:B------:R-:W-:Y:S01]  /*1fa0*/  IMAD R13, R0, R51, R13 ;  /* 0x00000033000d7224 */ /* 0x000fe200078e020d */
[----:B------:R-:W-:Y:S01]  /*1fb0*/  FSETP.GEU.AND P0, PT, R32, R37, PT ;  /* 0x000000252000720b */ /* 0x000fe20003f0e000 */
[----:B------:R-:W-:Y:S01]  /*1fc0*/  IMAD R11, R0, R51, R11 ;  /* 0x00000033000b7224 */ /* 0x000fe200078e020b */
[----:B------:R-:W-:Y:S01]  /*1fd0*/  IADD3 R43, PT, PT, R24, R43, RZ ;  /* 0x0000002b182b7210 */ /* 0x000fe20007ffe0ff */
[----:B------:R-:W-:-:S02]  /*1fe0*/  IMAD R10, R0, R51, R10 ;  /* 0x00000033000a7224 */ /* 0x000fc400078e020a */
[-C--:B------:R-:W-:Y:S01]  /*1ff0*/  IMAD R12, R0, R51.reuse, R12 ;  /* 0x00000033000c7224 */ /* 0x080fe200078e020c */
[----:B------:R-:W-:Y:S01]  /*2000*/  IADD3 R0, PT, PT, R45, 0x1, RZ ;  /* 0x000000012d007810 */ /* 0x000fe20007ffe0ff */
[CC--:B------:R-:W-:Y:S02]  /*2010*/  IMAD R4, R24.reuse, R51.reuse, R4 ;  /* 0x0000003318047224 */ /* 0x0c0fe400078e0204 */
[-C--:B------:R-:W-:Y:S01]  /*2020*/  IMAD R2, R24, R51.reuse, R2 ;  /* 0x0000003318027224 */ /* 0x080fe200078e0202 */
[----:B------:R-:W-:Y:S01]  /*2030*/  ISETP.GT.U32.AND P1, PT, R0, UR12, PT ;  /* 0x0000000c00007c0c */ /* 0x000fe2000bf24070 */
[CC--:B------:R-:W-:Y:S02]  /*2040*/  IMAD R41, R24.reuse, R51.reuse, R41 ;  /* 0x0000003318297224 */ /* 0x0c0fe400078e0229 */
[----:B------:R-:W-:Y:S01]  /*2050*/  @!P0 IADD3 R16, PT, PT, R49, 0x1, RZ ;  /* 0x0000000131108810 */ /* 0x000fe20007ffe0ff */
[C---:B------:R-:W-:Y:S01]  /*2060*/  IMAD R3, R24.reuse, R51, R3 ;  /* 0x0000003318037224 */ /* 0x040fe200078e0203 */
[----:B------:R-:W-:Y:S01]  /*2070*/  @!P0 MOV R18, R46 ;  /* 0x0000002e00128202 */ /* 0x000fe20000000f00 */
[----:B------:R-:W-:Y:S01]  /*2080*/  @!P0 IMAD.MOV.U32 R37, RZ, RZ, R32 ;  /* 0x000000ffff258224 */ /* 0x000fe200078e0020 */
[----:B------:R-:W-:Y:S01]  /*2090*/  IADD3 R49, PT, PT, R24, R49, RZ ;  /* 0x0000003118317210 */ /* 0x000fe20007ffe0ff */
[----:B------:R-:W-:-:S02]  /*20a0*/  @!P0 IMAD.MOV.U32 R17, RZ, RZ, R33 ;  /* 0x000000ffff118224 */ /* 0x000fc400078e0021 */
[C---:B------:R-:W-:Y:S02]  /*20b0*/  IMAD.IADD R15, R24.reuse, 0x1, R15 ;  /* 0x00000001180f7824 */ /* 0x040fe400078e020f */
[C---:B------:R-:W-:Y:S02]  /*20c0*/  IMAD.IADD R8, R24.reuse, 0x1, R8 ;  /* 0x0000000118087824 */ /* 0x040fe400078e0208 */
[----:B------:R-:W-:Y:S02]  /*20d0*/  IMAD.IADD R7, R24, 0x1, R7 ;  /* 0x0000000118077824 */ /* 0x000fe400078e0207 */
[----:B------:R-:W-:Y:S01]  /*20e0*/  @!P0 IMAD.MOV.U32 R14, RZ, RZ, R22 ;  /* 0x000000ffff0e8224 */ /* 0x000fe200078e0016 */
[----:B------:R-:W-:Y:S06]  /*20f0*/  @!P1 BRA `(.L_x_34) ;  /* 0xfffffff0004c9947 */ /* 0x000fec000383ffff */
.L_x_3:
[----:B------:R-:W-:Y:S05]  /*2100*/  BSYNC.RECONVERGENT B0 ;  /* 0x0000000000007941 */ /* 0x000fea0003800200 */
.L_x_2:
[----:B------:R-:W-:-:S05]  /*2110*/  VIADD R22, R22, UR6 ;  /* 0x0000000616167c36 */ /* 0x000fca0008000000 */
[----:B------:R-:W-:-:S13]  /*2120*/  ISETP.GT.U32.AND P0, PT, R22, UR13, PT ;  /* 0x0000000d16007c0c */ /* 0x000fda000bf04070 */
[----:B------:R-:W-:Y:S05]  /*2130*/  @!P0 BRA `(.L_x_35) ;  /* 0xffffffe000c08947 */ /* 0x000fea000383ffff */
.L_x_1:
[----:B------:R-:W-:Y:S05]  /*2140*/  BSYNC.RECONVERGENT B1 ;  /* 0x0000000000017941 */ /* 0x000fea0003800200 */
.L_x_0:
[----:B------:R-:W0:Y:S01]  /*2150*/  S2UR UR5, SR_CgaCtaId ;  /* 0x00000000000579c3 */ /* 0x000e220000008800 */
[----:B------:R-:W-:Y:S01]  /*2160*/  UMOV UR4, 0x400 ;  /* 0x0000040000047882 */ /* 0x000fe20000000000 */
[----:B------:R-:W-:Y:S01]  /*2170*/  LEA R0, R39, R38, 0x5 ;  /* 0x0000002627007211 */ /* 0x000fe200078e28ff */
[----:B------:R-:W-:Y:S01]  /*2180*/  IMAD.MOV.U32 R9, RZ, RZ, 0x49742400 ;  /* 0x49742400ff097424 */ /* 0x000fe200078e00ff */
[----:B------:R-:W-:Y:S01]  /*2190*/  MOV R3, 0xffffffff ;  /* 0xffffffff00037802 */ /* 0x000fe20000000f00 */
[----:B0-----:R-:W-:Y:S02]  /*21a0*/  ULEA UR4, UR5, UR4, 0x18 ;  /* 0x0000000405047291 */ /* 0x001fe4000f8ec0ff */
[----:B------:R-:W-:-:S04]  /*21b0*/  UIMAD UR5, UR14, UR6, URZ ;  /* 0x000000060e0572a4 */ /* 0x000fc8000f8e02ff */
[----:B------:R-:W-:Y:S01]  /*21c0*/  LEA R2, R0, UR4, 0x2 ;  /* 0x0000000400027c11 */ /* 0x000fe2000f8e10ff */
[----:B------:R-:W-:Y:S01]  /*21d0*/  UISETP.GE.U32.AND UP0, UPT, UR5, 0x10, UPT ;  /* 0x000000100500788c */ /* 0x000fe2000bf06070 */
[----:B------:R-:W-:Y:S01]  /*21e0*/  IMAD.MOV.U32 R0, RZ, RZ, RZ ;  /* 0x000000ffff007224 */ /* 0x000fe200078e00ff */
[----:B------:R-:W-:Y:S02]  /*21f0*/  ULOP3.LUT UR6, UR5, 0xf, URZ, 0xc0, !UPT ;  /* 0x0000000f05067892 */ /* 0x000fe4000f8ec0ff */
[----:B------:R0:W-:Y:S02]  /*2200*/  STS [R2], R37 ;  /* 0x0000002502007388 */ /* 0x0001e40000000800 */
[----:B------:R-:W-:Y:S01]  /*2210*/  UISETP.NE.AND UP1, UPT, UR6, URZ, UPT ;  /* 0x000000ff0600728c */ /* 0x000fe2000bf25270 */
[----:B------:R-:W-:Y:S06]  /*2220*/  BAR.SYNC.DEFER_BLOCKING 0x0 ;  /* 0x0000000000007b1d */ /* 0x000fec0000010000 */
[----:B------:R-:W-:Y:S05]  /*2230*/  BRA.U !UP0, `(.L_x_36) ;  /* 0x0000000108f87547 */ /* 0x000fea000b800000 */
[----:B------:R-:W-:Y:S01]  /*2240*/  ULOP3.LUT UR8, UR5, 0x3ffff0, URZ, 0xc0, !UPT ;  /* 0x003ffff005087892 */ /* 0x000fe2000f8ec0ff */
[----:B------:R-:W-:Y:S02]  /*2250*/  HFMA2 R9, -RZ, RZ, 10.90625, 0.015625 ;  /* 0x49742400ff097431 */ /* 0x000fe400000001ff */
[----:B------:R-:W-:Y:S01]  /*2260*/  IMAD.MOV.U32 R3, RZ, RZ, -0x1 ;  /* 0xffffffffff037424 */ /* 0x000fe200078e00ff */
[----:B0-----:R-:W-:Y:S01]  /*2270*/  MOV R2, RZ ;  /* 0x000000ff00027202 */ /* 0x001fe20000000f00 */
[----:B------:R-:W-:Y:S01]  /*2280*/  UIADD3 UR9, UPT, UPT, UR4, 0x20, URZ ;  /* 0x0000002004097890 */ /* 0x000fe2000fffe0ff */
[----:B------:R-:W-:-:S11]  /*2290*/  IMAD.U32 R0, RZ, RZ, UR8 ;  /* 0x00000008ff007e24 */ /* 0x000fd6000f8e00ff */
.L_x_37:
[----:B------:R-:W0:Y:S04]  /*22a0*/  LDS.128 R28, [UR9+-0x20] ;  /* 0xffffe009ff1c7984 */ /* 0x000e280008000c00 */
[----:B------:R-:W1:Y:S01]  /*22b0*/  LDS.128 R4, [UR9+-0x10] ;  /* 0xfffff009ff047984 */ /* 0x000e620008000c00 */
[----:B0-----:R-:W-:-:S04]  /*22c0*/  FSETP.GEU.AND P3, PT, R28, R9, PT ;  /* 0x000000091c00720b */ /* 0x001fc80003f6e000 */
[----:B------:R-:W-:Y:S02]  /*22d0*/  FSEL R28, R28, R9, !P3 ;  /* 0x000000091c1c7208 */ /* 0x000fe40005800000 */
[----:B------:R-:W0:Y:S01]  /*22e0*/  LDS.128 R8, [UR9] ;  /* 0x00000009ff087984 */ /* 0x000e220008000c00 */
[----:B------:R-:W-:Y:S02]  /*22f0*/  SEL R3, R2, R3, !P3 ;  /* 0x0000000302037207 */ /* 0x000fe40005800000 */
[----:B------:R-:W-:-:S04]  /*2300*/  FSETP.GEU.AND P4, PT, R29, R28, PT ;  /* 0x0000001c1d00720b */ /* 0x000fc80003f8e000 */
[----:B------:R-:W-:-:S04]  /*2310*/  FSEL R29, R29, R28, !P4 ;  /* 0x0000001c1d1d7208 */ /* 0x000fc80006000000 */
[----:B------:R-:W-:-:S04]  /*2320*/  FSETP.GEU.AND P5, PT, R30, R29, PT ;  /* 0x0000001d1e00720b */ /* 0x000fc80003fae000 */
[----:B------:R-:W-:Y:S02]  /*2330*/  FSEL R30, R30, R29, !P5 ;  /* 0x0000001d1e1e7208 */ /* 0x000fe40006800000 */
[----:B------:R-:W-:Y:S02]  /*2340*/  @!P4 IADD3 R3, PT, PT, R2, 0x1, RZ ;  /* 0x000000010203c810 */ /* 0x000fe40007ffe0ff */
[----:B------:R-:W-:-:S04]  /*2350*/  FSETP.GEU.AND P6, PT, R31, R30, PT ;  /* 0x0000001e1f00720b */ /* 0x000fc80003fce000 */
[----:B------:R-:W-:Y:S01]  /*2360*/  FSEL R31, R31, R30, !P6 ;  /* 0x0000001e1f1f7208 */ /* 0x000fe20007000000 */
[----:B------:R-:W-:-:S03]  /*2370*/  @!P5 VIADD R3, R2, 0x2 ;  /* 0x000000020203d836 */ /* 0x000fc60000000000 */
[----:B-1----:R-:W-:-:S04]  /*2380*/  FSETP.GEU.AND P0, PT, R4, R31, PT ;  /* 0x0000001f0400720b */ /* 0x002fc80003f0e000 */
[----:B------:R-:W-:Y:S02]  /*2390*/  FSEL R4, R4, R31, !P0 ;  /* 0x0000001f04047208 */ /* 0x000fe40004000000 */
[----:B------:R-:W1:Y:S01]  /*23a0*/  LDS.128 R28, [UR9+0x10] ;  /* 0x00001009ff1c7984 */ /* 0x000e620008000c00 */
[----:B------:R-:W-:Y:S01]  /*23b0*/  @!P6 IADD3 R3, PT, PT, R2, 0x3, RZ ;  /* 0x000000030203e810 */ /* 0x000fe20007ffe0ff */
[----:B------:R-:W-:Y:S01]  /*23c0*/  UIADD3 UR9, UPT, UPT, UR9, 0x40, URZ ;  /* 0x0000004009097890 */ /* 0x000fe2000fffe0ff */
[----:B------:R-:W-:-:S04]  /*23d0*/  FSETP.GEU.AND P1, PT, R5, R4, PT ;  /* 0x000000040500720b */ /* 0x000fc80003f2e000 */
[----:B------:R-:W-:Y:S01]  /*23e0*/  FSEL R5, R5, R4, !P1 ;  /* 0x0000000405057208 */ /* 0x000fe20004800000 */
[----:B------:R-:W-:-:S03]  /*23f0*/  @!P0 VIADD R3, R2, 0x4 ;  /* 0x0000000402038836 */ /* 0x000fc60000000000 */
[----:B------:R-:W-:-:S04]  /*2400*/  FSETP.GEU.AND P2, PT, R6, R5, PT ;  /* 0x000000050600720b */ /* 0x000fc80003f4e000 */
[----:B------:R-:W-:Y:S02]  /*2410*/  FSEL R6, R6, R5, !P2 ;  /* 0x0000000506067208 */ /* 0x000fe40005000000 */
[----:B------:R-:W-:Y:S02]  /*2420*/  @!P1 IADD3 R3, PT, PT, R2, 0x5, RZ ;  /* 0x0000000502039810 */ /* 0x000fe40007ffe0ff */
[----:B------:R-:W-:-:S04]  /*2430*/  FSETP.GEU.AND P3, PT, R7, R6, PT ;  /* 0x000000060700720b */ /* 0x000fc80003f6e000 */
[----:B------:R-:W-:Y:S01]  /*2440*/  FSEL R7, R7, R6, !P3 ;  /* 0x0000000607077208 */ /* 0x000fe20005800000 */
[----:B------:R-:W-:-:S03]  /*2450*/  @!P2 VIADD R3, R2, 0x6 ;  /* 0x000000060203a836 */ /* 0x000fc60000000000 */
[----:B0-----:R-:W-:-:S04]  /*2460*/  FSETP.GEU.AND P4, PT, R8, R7, PT ;  /* 0x000000070800720b */ /* 0x001fc80003f8e000 */
[----:B------:R-:W-:Y:S02]  /*2470*/  FSEL R8, R8, R7, !P4 ;  /* 0x0000000708087208 */ /* 0x000fe40006000000 */
[----:B------:R-:W-:Y:S02]  /*2480*/  @!P3 IADD3 R3, PT, PT, R2, 0x7, RZ ;  /* 0x000000070203b810 */ /* 0x000fe40007ffe0ff */
        /* <DEDUP_REMOVED lines=20> */
[----:B------:R-:W-:-:S08]  /*25d0*/  @!P3 VIADD R3, R2, 0xe ;  /* 0x0000000e0203b836 */ /* 0x000fd00000000000 */
[C---:B------:R-:W-:Y:S01]  /*25e0*/  @!P0 IADD3 R3, PT, PT, R2.reuse, 0xf, RZ ;  /* 0x0000000f02038810 */ /* 0x040fe20007ffe0ff */
[----:B------:R-:W-:-:S05]  /*25f0*/  VIADD R2, R2, 0x10 ;  /* 0x0000001002027836 */ /* 0x000fca0000000000 */
[----:B------:R-:W-:-:S13]  /*2600*/  ISETP.NE.AND P1, PT, R2, R0, PT ;  /* 0x000000000200720c */ /* 0x000fda0003f25270 */
[----:B------:R-:W-:Y:S05]  /*2610*/  @P1 BRA `(.L_x_37) ;  /* 0xfffffffc00201947 */ /* 0x000fea000383ffff */
.L_x_36:
[----:B------:R-:W-:Y:S05]  /*2620*/  BRA.U !UP1, `(.L_x_38) ;  /* 0x0000000509247547 */ /* 0x000fea000b800000 */
[----:B------:R-:W-:Y:S02]  /*2630*/  UISETP.GE.U32.AND UP0, UPT, UR6, 0x8, UPT ;  /* 0x000000080600788c */ /* 0x000fe4000bf06070 */
[----:B------:R-:W-:-:S04]  /*2640*/  ULOP3.LUT UR8, UR5, 0x7, URZ, 0xc0, !UPT ;  /* 0x0000000705087892 */ /* 0x000fc8000f8ec0ff */
[----:B------:R-:W-:-:S03]  /*2650*/  UISETP.NE.AND UP1, UPT, UR8, URZ, UPT ;  /* 0x000000ff0800728c */ /* 0x000fc6000bf25270 */
[----:B------:R-:W-:Y:S08]  /*2660*/  BRA.U !UP0, `(.L_x_39) ;  /* 0x0000000108887547 */ /* 0x000ff0000b800000 */
[----:B0-----:R-:W-:-:S05]  /*2670*/  LEA R2, R0, UR4, 0x2 ;  /* 0x0000000400027c11 */ /* 0x001fca000f8e10ff */
[----:B------:R-:W0:Y:S04]  /*2680*/  LDS R4, [R2] ;  /* 0x0000000002047984 */ /* 0x000e280000000800 */
[----:B------:R-:W1:Y:S04]  /*2690*/  LDS R5, [R2+0x4] ;  /* 0x0000040002057984 */ /* 0x000e680000000800 */
[----:B------:R-:W2:Y:S04]  /*26a0*/  LDS R7, [R2+0x8] ;  /* 0x0000080002077984 */ /* 0x000ea80000000800 */
[----:B------:R-:W3:Y:S04]  /*26b0*/  LDS R11, [R2+0xc] ;  /* 0x00000c00020b7984 */ /* 0x000ee80000000800 */
[----:B------:R-:W4:Y:S04]  /*26c0*/  LDS R13, [R2+0x10] ;  /* 0x00001000020d7984 */ /* 0x000f280000000800 */
[----:B------:R-:W4:Y:S04]  /*26d0*/  LDS R15, [R2+0x14] ;  /* 0x00001400020f7984 */ /* 0x000f280000000800 */
[----:B------:R-:W-:Y:S01]  /*26e0*/  LDS R6, [R2+0x1c] ;  /* 0x00001c0002067984 */ /* 0x000fe20000000800 */
[----:B0-----:R-:W-:-:S04]  /*26f0*/  FSETP.GEU.AND P2, PT, R4, R9, PT ;  /* 0x000000090400720b */ /* 0x001fc80003f4e000 */
[----:B------:R-:W-:Y:S02]  /*2700*/  FSEL R4, R4, R9, !P2 ;  /* 0x0000000904047208 */ /* 0x000fe40005000000 */
[----:B------:R-:W0:Y:S01]  /*2710*/  LDS R9, [R2+0x18] ;  /* 0x0000180002097984 */ /* 0x000e220000000800 */
[----:B------:R-:W-:Y:S02]  /*2720*/  SEL R3, R0, R3, !P2 ;  /* 0x0000000300037207 */ /* 0x000fe40005000000 */
[----:B-1----:R-:W-:-:S04]  /*2730*/  FSETP.GEU.AND P3, PT, R5, R4, PT ;  /* 0x000000040500720b */ /* 0x002fc80003f6e000 */
[----:B------:R-:W-:-:S04]  /*2740*/  FSEL R4, R5, R4, !P3 ;  /* 0x0000000405047208 */ /* 0x000fc80005800000 */
[----:B--2---:R-:W-:-:S04]  /*2750*/  FSETP.GEU.AND P4, PT, R7, R4, PT ;  /* 0x000000040700720b */ /* 0x004fc80003f8e000 */
[----:B------:R-:W-:Y:S02]  /*2760*/  FSEL R4, R7, R4, !P4 ;  /* 0x0000000407047208 */ /* 0x000fe40006000000 */
[----:B------:R-:W-:Y:S02]  /*2770*/  @!P3 IADD3 R3, PT, PT, R0, 0x1, RZ ;  /* 0x000000010003b810 */ /* 0x000fe40007ffe0ff */
[----:B---3--:R-:W-:-:S04]  /*2780*/  FSETP.GEU.AND P5, PT, R11, R4, PT ;  /* 0x000000040b00720b */ /* 0x008fc80003fae000 */
[----:B------:R-:W-:Y:S01]  /*2790*/  FSEL R4, R11, R4, !P5 ;  /* 0x000000040b047208 */ /* 0x000fe20006800000 */
[----:B------:R-:W-:-:S03]  /*27a0*/  @!P4 VIADD R3, R0, 0x2 ;  /* 0x000000020003c836 */ /* 0x000fc60000000000 */
[----:B----4-:R-:W-:-:S04]  /*27b0*/  FSETP.GEU.AND P1, PT, R13, R4, PT ;  /* 0x000000040d00720b */ /* 0x010fc80003f2e000 */
        /* <DEDUP_REMOVED lines=10> */
[----:B------:R-:W-:-:S08]  /*2860*/  @!P2 VIADD R3, R0, 0x6 ;  /* 0x000000060003a836 */ /* 0x000fd00000000000 */
[C---:B------:R-:W-:Y:S01]  /*2870*/  @!P3 IADD3 R3, PT, PT, R0.reuse, 0x7, RZ ;  /* 0x000000070003b810 */ /* 0x040fe20007ffe0ff */
[----:B------:R-:W-:-:S07]  /*2880*/  VIADD R0, R0, 0x8 ;  /* 0x0000000800007836 */ /* 0x000fce0000000000 */
.L_x_39:
        /* <DEDUP_REMOVED lines=9> */
[----:B------:R-:W3:Y:S01]  /*2920*/  LDS R11, [R2+0xc] ;  /* 0x00000c00020b7984 */ /* 0x000ee20000000800 */
[----:B0-----:R-:W-:-:S04]  /*2930*/  FSETP.GEU.AND P0, PT, R4, R9, PT ;  /* 0x000000090400720b */ /* 0x001fc80003f0e000 */
[----:B------:R-:W-:Y:S02]  /*2940*/  FSEL R4, R4, R9, !P0 ;  /* 0x0000000904047208 */ /* 0x000fe40004000000 */
        /* <DEDUP_REMOVED lines=8> */
[----:B------:R-:W-:-:S08]  /*29d0*/  @!P2 VIADD R3, R0, 0x2 ;  /* 0x000000020003a836 */ /* 0x000fd00000000000 */
[C---:B------:R-:W-:Y:S01]  /*29e0*/  @!P3 IADD3 R3, PT, PT, R0.reuse, 0x3, RZ ;  /* 0x000000030003b810 */ /* 0x040fe20007ffe0ff */
[----:B------:R-:W-:-:S07]  /*29f0*/  VIADD R0, R0, 0x4 ;  /* 0x0000000400007836 */ /* 0x000fce0000000000 */
.L_x_40:
[----:B------:R-:W-:Y:S05]  /*2a00*/  BRA.U !UP1, `(.L_x_38) ;  /* 0x00000001092c7547 */ /* 0x000fea000b800000 */
[----:B0-----:R-:W-:Y:S01]  /*2a10*/  LEA R2, R0, UR4, 0x2 ;  /* 0x0000000400027c11 */ /* 0x001fe2000f8e10ff */
[----:B------:R-:W-:-:S12]  /*2a20*/  UIADD3 UR5, UPT, UPT, -UR5, URZ, URZ ;  /* 0x000000ff05057290 */ /* 0x000fd8000fffe1ff */
.L_x_41:
[----:B------:R0:W1:Y:S01]  /*2a30*/  LDS R4, [R2] ;  /* 0x0000000002047984 */ /* 0x0000620000000800 */
[----:B------:R-:W-:-:S04]  /*2a40*/  UIADD3 UR5, UPT, UPT, UR5, 0x1, URZ ;  /* 0x0000000105057890 */ /* 0x000fc8000fffe0ff */
[----:B------:R-:W-:Y:S01]  /*2a50*/  UISETP.NE.AND UP0, UPT, UR5, URZ, UPT ;  /* 0x000000ff0500728c */ /* 0x000fe2000bf05270 */
[----:B0-----:R-:W-:Y:S02]  /*2a60*/  IADD3 R2, PT, PT, R2, 0x4, RZ ;  /* 0x0000000402027810 */ /* 0x001fe40007ffe0ff */
[----:B-1----:R-:W-:-:S04]  /*2a70*/  FSETP.GEU.AND P0, PT, R4, R9, PT ;  /* 0x000000090400720b */ /* 0x002fc80003f0e000 */
[C---:B------:R-:W-:Y:S01]  /*2a80*/  SEL R3, R0.reuse, R3, !P0 ;  /* 0x0000000300037207 */ /* 0x040fe20004000000 */
[----:B------:R-:W-:Y:S01]  /*2a90*/  VIADD R0, R0, 0x1 ;  /* 0x0000000100007836 */ /* 0x000fe20000000000 */
[----:B------:R-:W-:Y:S01]  /*2aa0*/  FSEL R9, R4, R9, !P0 ;  /* 0x0000000904097208 */ /* 0x000fe20004000000 */
[----:B------:R-:W-:Y:S06]  /*2ab0*/  BRA.U UP0, `(.L_x_41) ;  /* 0xfffffffd00dc7547 */ /* 0x000fec000b83ffff */
.L_x_38:
[----:B------:R-:W-:Y:S01]  /*2ac0*/  IABS R7, UR14 ;  /* 0x0000000e00077c13 */ /* 0x000fe20008000000 */
[----:B------:R-:W-:Y:S01]  /*2ad0*/  BAR.SYNC.DEFER_BLOCKING 0x0 ;  /* 0x0000000000007b1d */ /* 0x000fe20000010000 */
[----:B------:R-:W-:Y:S02]  /*2ae0*/  IABS R6, R3 ;  /* 0x0000000300067213 */ /* 0x000fe40000000000 */
[----:B------:R-:W-:-:S03]  /*2af0*/  IABS R8, UR14 ;  /* 0x0000000e00087c13 */ /* 0x000fc60008000000 */
[----:B------:R-:W1:Y:S08]  /*2b00*/  I2F.RP R0, R7 ;  /* 0x0000000700007306 */ /* 0x000e700000209400 */
[----:B-1----:R-:W1:Y:S02]  /*2b10*/  MUFU.RCP R0, R0 ;  /* 0x0000000000007308 */ /* 0x002e640000001000 */
[----:B-1----:R-:W-:-:S02]  /*2b20*/  IADD3 R4, PT, PT, R0, 0xffffffe, RZ ;  /* 0x0ffffffe00047810 */ /* 0x002fc40007ffe0ff */
[----:B------:R-:W-:-:S04]  /*2b30*/  IADD3 R0, PT, PT, RZ, -R8, RZ ;  /* 0x80000008ff007210 */ /* 0x000fc80007ffe0ff */
[----:B------:R1:W0:Y:S02]  /*2b40*/  F2I.FTZ.U32.TRUNC.NTZ R5, R4 ;  /* 0x0000000400057305 */ /* 0x000224000021f000 */
[----:B-1----:R-:W-:Y:S02]  /*2b50*/  IMAD.MOV.U32 R4, RZ, RZ, RZ ;  /* 0x000000ffff047224 */ /* 0x002fe400078e00ff */
[----:B0-----:R-:W-:-:S04]  /*2b60*/  IMAD.MOV R2, RZ, RZ, -R5 ;  /* 0x000000ffff027224 */ /* 0x001fc800078e0a05 */
[----:B------:R-:W-:Y:S01]  /*2b70*/  IMAD R9, R2, R7, RZ ;  /* 0x0000000702097224 */ /* 0x000fe200078e02ff */
[----:B------:R-:W-:-:S03]  /*2b80*/  MOV R2, R6 ;  /* 0x0000000600027202 */ /* 0x000fc60000000f00 */
[----:B------:R-:W-:Y:S01]  /*2b90*/  IMAD.HI.U32 R5, R5, R9, R4 ;  /* 0x0000000905057227 */ /* 0x000fe200078e0004 */
[----:B------:R-:W-:-:S05]  /*2ba0*/  LOP3.LUT R4, RZ, UR14, RZ, 0x33, !PT ;  /* 0x0000000eff047c12 */ /* 0x000fca000f8e33ff */
[----:B------:R-:W-:-:S04]  /*2bb0*/  IMAD.HI.U32 R5, R5, R2, RZ ;  /* 0x0000000205057227 */ /* 0x000fc800078e00ff */
[----:B------:R-:W-:Y:S01]  /*2bc0*/  IMAD R0, R5, R0, R2 ;  /* 0x0000000005007224 */ /* 0x000fe200078e0202 */
[----:B------:R-:W-:-:S04]  /*2bd0*/  LOP3.LUT R2, R3, UR14, RZ, 0x3c, !PT ;  /* 0x0000000e03027c12 */ /* 0x000fc8000f8e3cff */
[----:B------:R-:W-:Y:S02]  /*2be0*/  ISETP.GT.U32.AND P1, PT, R7, R0, PT ;  /* 0x000000000700720c */ /* 0x000fe40003f24070 */
[----:B------:R-:W-:-:S11]  /*2bf0*/  ISETP.GE.AND P2, PT, R2, RZ, PT ;  /* 0x000000ff0200720c */ /* 0x000fd60003f46270 */
[----:B------:R-:W-:Y:S01]  /*2c00*/  @!P1 IMAD.IADD R0, R0, 0x1, -R7 ;  /* 0x0000000100009824 */ /* 0x000fe200078e0a07 */
[----:B------:R-:W-:-:S04]  /*2c10*/  @!P1 IADD3 R5, PT, PT, R5, 0x1, RZ ;  /* 0x0000000105059810 */ /* 0x000fc80007ffe0ff */
[----:B------:R-:W-:-:S13]  /*2c20*/  ISETP.GE.U32.AND P0, PT, R0, R7, PT ;  /* 0x000000070000720c */ /* 0x000fda0003f06070 */
[----:B------:R-:W-:Y:S01]  /*2c30*/  @P0 VIADD R5, R5, 0x1 ;  /* 0x0000000105050836 */ /* 0x000fe20000000000 */
[----:B------:R-:W-:-:S04]  /*2c40*/  ISETP.NE.AND P0, PT, RZ, UR14, PT ;  /* 0x0000000eff007c0c */ /* 0x000fc8000bf05270 */
[----:B------:R-:W-:-:S04]  /*2c50*/  @!P2 IADD3 R5, PT, PT, -R5, RZ, RZ ;  /* 0x000000ff0505a210 */ /* 0x000fc80007ffe1ff */
[----:B------:R-:W-:-:S04]  /*2c60*/  SEL R2, R4, R5, !P0 ;  /* 0x0000000504027207 */ /* 0x000fc80004000000 */
[----:B------:R-:W-:-:S13]  /*2c70*/  ISETP.NE.AND P1, PT, R39, R2, PT ;  /* 0x000000022700720c */ /* 0x000fda0003f25270 */
[----:B------:R-:W-:Y:S05]  /*2c80*/  @P1 EXIT ;  /* 0x000000000000194d */ /* 0x000fea0003800000 */
[----:B------:R-:W-:Y:S01]  /*2c90*/  ISETP.GE.AND P2, PT, R3, RZ, PT ;  /* 0x000000ff0300720c */ /* 0x000fe20003f46270 */
[----:B------:R-:W-:Y:S01]  /*2ca0*/  IMAD.IADD R3, R0, 0x1, -R7 ;  /* 0x0000000100037824 */ /* 0x000fe200078e0a07 */
[----:B------:R-:W-:-:S04]  /*2cb0*/  ISETP.GT.U32.AND P1, PT, R7, R0, PT ;  /* 0x000000000700720c */ /* 0x000fc80003f24070 */
[----:B------:R-:W-:-:S07]  /*2cc0*/  SEL R0, R3, R0, !P1 ;  /* 0x0000000003007207 */ /* 0x000fce0004800000 */
[----:B------:R-:W-:-:S04]  /*2cd0*/  @!P2 IADD3 R0, PT, PT, -R0, RZ, RZ ;  /* 0x000000ff0000a210 */ /* 0x000fc80007ffe1ff */
[----:B------:R-:W-:-:S04]  /*2ce0*/  SEL R3, R4, R0, !P0 ;  /* 0x0000000004037207 */ /* 0x000fc80004000000 */
[----:B------:R-:W-:-:S13]  /*2cf0*/  ISETP.NE.AND P0, PT, R38, R3, PT ;  /* 0x000000032600720c */ /* 0x000fda0003f05270 */
[----:B------:R-:W-:Y:S05]  /*2d00*/  @P0 EXIT ;  /* 0x000000000000094d */ /* 0x000fea0003800000 */
[----:B------:R-:W0:Y:S02]  /*2d10*/  LDCU.64 UR4, c[0x0][0x388] ;  /* 0x00007100ff0477ac */ /* 0x000e240008000a00 */
[----:B0-----:R-:W-:-:S06]  /*2d20*/  UIMAD.WIDE UR4, UR7, 0x1c, UR4 ;  /* 0x0000001c070478a5 */ /* 0x001fcc000f8e0204 */
[----:B------:R-:W-:Y:S01]  /*2d30*/  IMAD.U32 R2, RZ, RZ, UR4 ;  /* 0x00000004ff027e24 */ /* 0x000fe2000f8e00ff */
[----:B------:R-:W-:Y:S01]  /*2d40*/  MOV R3, UR5 ;  /* 0x0000000500037c02 */ /* 0x000fe20008000f00 */
        /* <DEDUP_REMOVED lines=8> */
[----:B------:R-:W-:Y:S01]  /*2dd0*/  STG.E desc[UR10][R2.64+0x18], R37 ;  /* 0x0000182502007986 */ /* 0x000fe2000c10190a */
[----:B------:R-:W-:Y:S01]  /*2de0*/  IMAD.U32 R12, RZ, RZ, UR4 ;  /* 0x00000004ff0c7e24 */ /* 0x000fe2000f8e00ff */
[----:B------:R-:W-:Y:S01]  /*2df0*/  MOV R13, UR5 ;  /* 0x00000005000d7c02 */ /* 0x000fe20008000f00 */
[----:B------:R-:W-:Y:S01]  /*2e00*/  IMAD.U32 R22, RZ, RZ, UR4 ;  /* 0x00000004ff167e24 */ /* 0x000fe2000f8e00ff */
[----:B------:R-:W-:Y:S01]  /*2e10*/  STG.E desc[UR10][R4.64], R14 ;  /* 0x0000000e04007986 */ /* 0x000fe2000c10190a */
[----:B------:R-:W-:-:S03]  /*2e20*/  MOV R23, UR5 ;  /* 0x0000000500177c02 */ /* 0x000fc60008000f00 */
[----:B------:R-:W-:Y:S04]  /*2e30*/  STG.E desc[UR10][R6.64+0x4], R16 ;  /* 0x0000041006007986 */ /* 0x000fe8000c10190a */
[----:B------:R-:W-:Y:S04]  /*2e40*/  STG.E desc[UR10][R8.64+0x8], R21 ;  /* 0x0000081508007986 */ /* 0x000fe8000c10190a */
[----:B------:R-:W-:Y:S04]  /*2e50*/  STG.E desc[UR10][R10.64+0xc], R25 ;  /* 0x00000c190a007986 */ /* 0x000fe8000c10190a */
[----:B------:R-:W-:Y:S04]  /*2e60*/  STG.E desc[UR10][R12.64+0x10], R17 ;  /* 0x000010110c007986 */ /* 0x000fe8000c10190a */
[----:B------:R-:W-:Y:S01]  /*2e70*/  STG.E desc[UR10][R22.64+0x14], R18 ;  /* 0x0000141216007986 */ /* 0x000fe2000c10190a */
[----:B------:R-:W-:Y:S05]  /*2e80*/  EXIT ;  /* 0x000000000000794d */ /* 0x000fea0003800000 */
        .weak           $__internal_0_$__cuda_sm3x_div_rn_noftz_f32_slowpath
        .type           $__internal_0_$__cuda_sm3x_div_rn_noftz_f32_slowpath,@function
        .size           $__internal_0_$__cuda_sm3x_div_rn_noftz_f32_slowpath,(.L_x_54 - $__internal_0_$__cuda_sm3x_div_rn_noftz_f32_slowpath)
$__internal_0_$__cuda_sm3x_div_rn_noftz_f32_slowpath:
[----:B------:R-:W-:Y:S01]  /*2e90*/  SHF.R.U32.HI R42, RZ, 0x17, R0 ;  /* 0x00000017ff2a7819 */ /* 0x000fe20000011600 */
[----:B------:R-:W-:Y:S01]  /*2ea0*/  BSSY.RECONVERGENT B2, `(.L_x_42) ;  /* 0x0000062000027945 */ /* 0x000fe20003800200 */
[----:B------:R-:W-:Y:S02]  /*2eb0*/  SHF.R.U32.HI R53, RZ, 0x17, R52 ;  /* 0x00000017ff357819 */ /* 0x000fe40000011634 */
[----:B------:R-:W-:Y:S02]  /*2ec0*/  LOP3.LUT R42, R42, 0xff, RZ, 0xc0, !PT ;  /* 0x000000ff2a2a7812 */ /* 0x000fe400078ec0ff */
[----:B------:R-:W-:-:S03]  /*2ed0*/  LOP3.LUT R53, R53, 0xff, RZ, 0xc0, !PT ;  /* 0x000000ff35357812 */ /* 0x000fc600078ec0ff */
[----:B------:R-:W-:Y:S01]  /*2ee0*/  VIADD R51, R42, 0xffffffff ;  /* 0xffffffff2a337836 */ /* 0x000fe20000000000 */
[----:B------:R-:W-:-:S04]  /*2ef0*/  IADD3 R54, PT, PT, R53, -0x1, RZ ;  /* 0xffffffff35367810 */ /* 0x000fc80007ffe0ff */
[----:B------:R-:W-:-:S04]  /*2f00*/  ISETP.GT.U32.AND P0, PT, R51, 0xfd, PT ;  /* 0x000000fd3300780c */ /* 0x000fc80003f04070 */
[----:B------:R-:W-:-:S13]  /*2f10*/  ISETP.GT.U32.OR P0, PT, R54, 0xfd, P0 ;  /* 0x000000fd3600780c */ /* 0x000fda0000704470 */
[----:B------:R-:W-:Y:S01]  /*2f20*/  @!P0 IMAD.MOV.U32 R44, RZ, RZ, RZ ;  /* 0x000000ffff2c8224 */ /* 0x000fe200078e00ff */
[----:B------:R-:W-:Y:S06]  /*2f30*/  @!P0 BRA `(.L_x_43) ;  /* 0x00000000005c8947 */ /* 0x000fec0003800000 */
[----:B------:R-:W-:Y:S02]  /*2f40*/  FSETP.GTU.FTZ.AND P0, PT, |R52|, +INF , PT ;  /* 0x7f8000003400780b */ /* 0x000fe40003f1c200 */
[----:B------:R-:W-:-:S04]  /*2f50*/  FSETP.GTU.FTZ.AND P1, PT, |R0|, +INF , PT ;  /* 0x7f8000000000780b */ /* 0x000fc80003f3c200 */
[----:B------:R-:W-:-:S13]  /*2f60*/  PLOP3.LUT P0, PT, P0, P1, PT, 0xf8, 0x8f ;  /* 0x00000000008f781c */ /* 0x000fda0000703f70 */
[----:B------:R-:W-:Y:S05]  /*2f70*/  @P0 BRA `(.L_x_44) ;  /* 0x00000004004c0947 */ /* 0x000fea0003800000 */
[----:B------:R-:W-:-:S13]  /*2f80*/  LOP3.LUT P0, RZ, R0, 0x7fffffff, R52, 0xc8, !PT ;  /* 0x7fffffff00ff7812 */ /* 0x000fda000780c834 */
[----:B------:R-:W-:Y:S05]  /*2f90*/  @!P0 BRA `(.L_x_45) ;  /* 0x00000004003c8947 */ /* 0x000fea0003800000 */
[----:B------:R-:W-:Y:S02]  /*2fa0*/  FSETP.NEU.FTZ.AND P0, PT, |R52|, +INF , PT ;  /* 0x7f8000003400780b */ /* 0x000fe40003f1d200 */
[----:B------:R-:W-:Y:S02]  /*2fb0*/  FSETP.NEU.FTZ.AND P3, PT, |R0|, +INF , PT ;  /* 0x7f8000000000780b */ /* 0x000fe40003f7d200 */
[----:B------:R-:W-:-:S11]  /*2fc0*/  FSETP.NEU.FTZ.AND P1, PT, |R52|, +INF , PT ;  /* 0x7f8000003400780b */ /* 0x000fd60003f3d200 */
[----:B------:R-:W-:Y:S05]  /*2fd0*/  @!P3 BRA !P0, `(.L_x_45) ;  /* 0x00000004002cb947 */ /* 0x000fea0004000000 */
[----:B------:R-:W-:-:S04]  /*2fe0*/  LOP3.LUT P0, RZ, R52, 0x7fffffff, RZ, 0xc0, !PT ;  /* 0x7fffffff34ff7812 */ /* 0x000fc8000780c0ff */
[----:B------:R-:W-:-:S13]  /*2ff0*/  PLOP3.LUT P0, PT, P3, P0, PT, 0x2f, 0xf2 ;  /* 0x0000000000f2781c */ /* 0x000fda0001f00577 */
[----:B------:R-:W-:Y:S05]  /*3000*/  @P0 BRA `(.L_x_46) ;  /* 0x0000000400180947 */ /* 0x000fea0003800000 */
[----:B------:R-:W-:-:S04]  /*3010*/  LOP3.LUT P0, RZ, R0, 0x7fffffff, RZ, 0xc0, !PT ;  /* 0x7fffffff00ff7812 */ /* 0x000fc8000780c0ff */
[----:B------:R-:W-:-:S13]  /*3020*/  PLOP3.LUT P0, PT, P1, P0, PT, 0x2f, 0xf2 ;  /* 0x0000000000f2781c */ /* 0x000fda0000f00577 */
[----:B------:R-:W-:Y:S05]  /*3030*/  @P0 BRA `(.L_x_47) ;  /* 0x0000000400000947 */ /* 0x000fea0003800000 */
[----:B------:R-:W-:Y:S02]  /*3040*/  ISETP.GE.AND P0, PT, R54, RZ, PT ;  /* 0x000000ff3600720c */ /* 0x000fe40003f06270 */
[----:B------:R-:W-:-:S11]  /*3050*/  ISETP.GE.AND P1, PT, R51, RZ, PT ;  /* 0x000000ff3300720c */ /* 0x000fd60003f26270 */
[----:B------:R-:W-:Y:S01]  /*3060*/  @P0 MOV R44, RZ ;  /* 0x000000ff002c0202 */ /* 0x000fe20000000f00 */
[----:B------:R-:W-:Y:S01]  /*3070*/  @!P0 FFMA R52, R52, 1.84467440737095516160e+19, RZ ;  /* 0x5f80000034348823 */ /* 0x000fe200000000ff */
[----:B------:R-:W-:Y:S01]  /*3080*/  @!P0 MOV R44, 0xffffffc0 ;  /* 0xffffffc0002c8802 */ /* 0x000fe20000000f00 */
[----:B------:R-:W-:-:S04]  /*3090*/  @!P1 FFMA R0, R0, 1.84467440737095516160e+19, RZ ;  /* 0x5f80000000009823 */ /* 0x000fc800000000ff */
[----:B------:R-:W-:-:S07]  /*30a0*/  @!P1 VIADD R44, R44, 0x40 ;  /* 0x000000402c2c9836 */ /* 0x000fce0000000000 */
.L_x_43:
[----:B------:R-:W-:Y:S01]  /*30b0*/  LEA R51, R42, 0xc0800000, 0x17 ;  /* 0xc08000002a337811 */ /* 0x000fe200078eb8ff */
[----:B------:R-:W-:Y:S01]  /*30c0*/  BSSY.RECONVERGENT B3, `(.L_x_48) ;  /* 0x0000036000037945 */ /* 0x000fe20003800200 */
[----:B------:R-:W-:Y:S02]  /*30d0*/  IADD3 R53, PT, PT, R53, -0x7f, RZ ;  /* 0xffffff8135357810 */ /* 0x000fe40007ffe0ff */
[----:B------:R-:W-:-:S03]  /*30e0*/  IADD3 R58, PT, PT, -R51, R0, RZ ;  /* 0x00000000333a7210 */ /* 0x000fc60007ffe1ff */
[C---:B------:R-:W-:Y:S01]  /*30f0*/  IMAD R0, R53.reuse, -0x800000, R52 ;  /* 0xff80000035007824 */ /* 0x040fe200078e0234 */
[----:B------:R-:W0:Y:S01]  /*3100*/  MUFU.RCP R54, R58 ;  /* 0x0000003a00367308 */ /* 0x000e220000001000 */
[----:B------:R-:W-:Y:S01]  /*3110*/  FADD.FTZ R51, -R58, -RZ ;  /* 0x800000ff3a337221 */ /* 0x000fe20000010100 */
[----:B------:R-:W-:-:S05]  /*3120*/  IADD3 R53, PT, PT, R53, 0x7f, -R42 ;  /* 0x0000007f35357810 */ /* 0x000fca0007ffe82a */
[----:B------:R-:W-:Y:S02]  /*3130*/  IMAD.IADD R53, R53, 0x1, R44 ;  /* 0x0000000135357824 */ /* 0x000fe400078e022c */
[----:B0-----:R-:W-:-:S04]  /*3140*/  FFMA R55, R54, R51, 1 ;  /* 0x3f80000036377423 */ /* 0x001fc80000000033 */
[----:B------:R-:W-:-:S04]  /*3150*/  FFMA R55, R54, R55, R54 ;  /* 0x0000003736377223 */ /* 0x000fc80000000036 */
[----:B------:R-:W-:-:S04]  /*3160*/  FFMA R52, R0, R55, RZ ;  /* 0x0000003700347223 */ /* 0x000fc800000000ff */
[----:B------:R-:W-:-:S04]  /*3170*/  FFMA R54, R51, R52, R0 ;  /* 0x0000003433367223 */ /* 0x000fc80000000000 */
[----:B------:R-:W-:-:S04]  /*3180*/  FFMA R54, R55, R54, R52 ;  /* 0x0000003637367223 */ /* 0x000fc80000000034 */
[----:B------:R-:W-:-:S04]  /*3190*/  FFMA R51, R51, R54, R0 ;  /* 0x0000003633337223 */ /* 0x000fc80000000000 */
[----:B------:R-:W-:-:S05]  /*31a0*/  FFMA R0, R55, R51, R54 ;  /* 0x0000003337007223 */ /* 0x000fca0000000036 */
[----:B------:R-:W-:-:S04]  /*31b0*/  SHF.R.U32.HI R42, RZ, 0x17, R0 ;  /* 0x00000017ff2a7819 */ /* 0x000fc80000011600 */
[----:B------:R-:W-:-:S04]  /*31c0*/  LOP3.LUT R42, R42, 0xff, RZ, 0xc0, !PT ;  /* 0x000000ff2a2a7812 */ /* 0x000fc800078ec0ff */
[----:B------:R-:W-:-:S04]  /*31d0*/  IADD3 R42, PT, PT, R42, R53, RZ ;  /* 0x000000352a2a7210 */ /* 0x000fc80007ffe0ff */
[----:B------:R-:W-:-:S04]  /*31e0*/  IADD3 R44, PT, PT, R42, -0x1, RZ ;  /* 0xffffffff2a2c7810 */ /* 0x000fc80007ffe0ff */
[----:B------:R-:W-:-:S13]  /*31f0*/  ISETP.GE.U32.AND P0, PT, R44, 0xfe, PT ;  /* 0x000000fe2c00780c */ /* 0x000fda0003f06070 */
[----:B------:R-:W-:Y:S05]  /*3200*/  @!P0 BRA `(.L_x_49) ;  /* 0x0000000000808947 */ /* 0x000fea0003800000 */
[----:B------:R-:W-:-:S13]  /*3210*/  ISETP.GT.AND P0, PT, R42, 0xfe, PT ;  /* 0x000000fe2a00780c */ /* 0x000fda0003f04270 */
[----:B------:R-:W-:Y:S05]  /*3220*/  @P0 BRA `(.L_x_50) ;  /* 0x00000000006c0947 */ /* 0x000fea0003800000 */
[----:B------:R-:W-:-:S13]  /*3230*/  ISETP.GE.AND P0, PT, R42, 0x1, PT ;  /* 0x000000012a00780c */ /* 0x000fda0003f06270 */
[----:B------:R-:W-:Y:S05]  /*3240*/  @P0 BRA `(.L_x_51) ;  /* 0x0000000000740947 */ /* 0x000fea0003800000 */
[----:B------:R-:W-:Y:S02]  /*3250*/  ISETP.GE.AND P0, PT, R42, -0x18, PT ;  /* 0xffffffe82a00780c */ /* 0x000fe40003f06270 */
[----:B------:R-:W-:-:S11]  /*3260*/  LOP3.LUT R0, R0, 0x80000000, RZ, 0xc0, !PT ;  /* 0x8000000000007812 */ /* 0x000fd600078ec0ff */
[----:B------:R-:W-:Y:S05]  /*3270*/  @!P0 BRA `(.L_x_51) ;  /* 0x0000000000688947 */ /* 0x000fea0003800000 */
[CCC-:B------:R-:W-:Y:S01]  /*3280*/  FFMA.RZ R44, R55.reuse, R51.reuse, R54.reuse ;  /* 0x00000033372c7223 */ /* 0x1c0fe2000000c036 */
[CCC-:B------:R-:W-:Y:S01]  /*3290*/  FFMA.RP R52, R55.reuse, R51.reuse, R54.reuse ;  /* 0x0000003337347223 */ /* 0x1c0fe20000008036 */
[----:B------:R-:W-:Y:S01]  /*32a0*/  FFMA.RM R55, R55, R51, R54 ;  /* 0x0000003337377223 */ /* 0x000fe20000004036 */
[C---:B------:R-:W-:Y:S01]  /*32b0*/  VIADD R51, R42.reuse, 0x20 ;  /* 0x000000202a337836 */ /* 0x040fe20000000000 */
[----:B------:R-:W-:Y:S02]  /*32c0*/  ISETP.NE.AND P3, PT, R42, RZ, PT ;  /* 0x000000ff2a00720c */ /* 0x000fe40003f65270 */
[----:B------:R-:W-:Y:S02]  /*32d0*/  LOP3.LUT R44, R44, 0x7fffff, RZ, 0xc0, !PT ;  /* 0x007fffff2c2c7812 */ /* 0x000fe400078ec0ff */
[----:B------:R-:W-:Y:S02]  /*32e0*/  ISETP.NE.AND P1, PT, R42, RZ, PT ;  /* 0x000000ff2a00720c */ /* 0x000fe40003f25270 */
[----:B------:R-:W-:-:S02]  /*32f0*/  LOP3.LUT R44, R44, 0x800000, RZ, 0xfc, !PT ;  /* 0x008000002c2c7812 */ /* 0x000fc400078efcff */
[----:B------:R-:W-:Y:S02]  /*3300*/  IADD3 R42, PT, PT, -R42, RZ, RZ ;  /* 0x000000ff2a2a7210 */ /* 0x000fe40007ffe1ff */
[----:B------:R-:W-:Y:S02]  /*3310*/  SHF.L.U32 R51, R44, R51, RZ ;  /* 0x000000332c337219 */ /* 0x000fe400000006ff */
[----:B------:R-:W-:Y:S02]  /*3320*/  FSETP.NEU.FTZ.AND P0, PT, R52, R55, PT ;  /* 0x000000373400720b */ /* 0x000fe40003f1d000 */
[----:B------:R-:W-:Y:S02]  /*3330*/  SEL R53, R42, RZ, P3 ;  /* 0x000000ff2a357207 */ /* 0x000fe40001800000 */
[----:B------:R-:W-:Y:S02]  /*3340*/  ISETP.NE.AND P1, PT, R51, RZ, P1 ;  /* 0x000000ff3300720c */ /* 0x000fe40000f25270 */
[----:B------:R-:W-:-:S02]  /*3350*/  SHF.R.U32.HI R51, RZ, R53, R44 ;  /* 0x00000035ff337219 */ /* 0x000fc4000001162c */
[----:B------:R-:W-:Y:S02]  /*3360*/  PLOP3.LUT P0, PT, P0, P1, PT, 0xf8, 0x8f ;  /* 0x00000000008f781c */ /* 0x000fe40000703f70 */
[----:B------:R-:W-:Y:S02]  /*3370*/  SHF.R.U32.HI R44, RZ, 0x1, R51 ;  /* 0x00000001ff2c7819 */ /* 0x000fe40000011633 */
[----:B------:R-:W-:-:S04]  /*3380*/  SEL R53, RZ, 0x1, !P0 ;  /* 0x00000001ff357807 */ /* 0x000fc80004000000 */
[----:B------:R-:W-:-:S04]  /*3390*/  LOP3.LUT R42, R53, 0x1, R44, 0xf8, !PT ;  /* 0x00000001352a7812 */ /* 0x000fc800078ef82c */
[----:B------:R-:W-:-:S04]  /*33a0*/  LOP3.LUT R51, R42, R51, RZ, 0xc0, !PT ;  /* 0x000000332a337212 */ /* 0x000fc800078ec0ff */
[----:B------:R-:W-:-:S04]  /*33b0*/  IADD3 R51, PT, PT, R44, R51, RZ ;  /* 0x000000332c337210 */ /* 0x000fc80007ffe0ff */
[----:B------:R-:W-:Y:S01]  /*33c0*/  LOP3.LUT R0, R51, R0, RZ, 0xfc, !PT ;  /* 0x0000000033007212 */ /* 0x000fe200078efcff */
[----:B------:R-:W-:Y:S06]  /*33d0*/  BRA `(.L_x_51) ;  /* 0x0000000000107947 */ /* 0x000fec0003800000 */
.L_x_50:
[----:B------:R-:W-:-:S04]  /*33e0*/  LOP3.LUT R0, R0, 0x80000000, RZ, 0xc0, !PT ;  /* 0x8000000000007812 */ /* 0x000fc800078ec0ff */
[----:B------:R-:W-:Y:S01]  /*33f0*/  LOP3.LUT R0, R0, 0x7f800000, RZ, 0xfc, !PT ;  /* 0x7f80000000007812 */ /* 0x000fe200078efcff */
[----:B------:R-:W-:Y:S06]  /*3400*/  BRA `(.L_x_51) ;  /* 0x0000000000047947 */ /* 0x000fec0003800000 */
.L_x_49:
[----:B------:R-:W-:-:S07]  /*3410*/  IMAD R0, R53, 0x800000, R0 ;  /* 0x0080000035007824 */ /* 0x000fce00078e0200 */
.L_x_51:
[----:B------:R-:W-:Y:S05]  /*3420*/  BSYNC.RECONVERGENT B3 ;  /* 0x0000000000037941 */ /* 0x000fea0003800200 */
.L_x_48:
[----:B------:R-:W-:Y:S05]  /*3430*/  BRA `(.L_x_52) ;  /* 0x0000000000207947 */ /* 0x000fea0003800000 */
.L_x_47:
[----:B------:R-:W-:-:S04]  /*3440*/  LOP3.LUT R0, R0, 0x80000000, R52, 0x48, !PT ;  /* 0x8000000000007812 */ /* 0x000fc800078e4834 */
[----:B------:R-:W-:Y:S01]  /*3450*/  LOP3.LUT R0, R0, 0x7f800000, RZ, 0xfc, !PT ;  /* 0x7f80000000007812 */ /* 0x000fe200078efcff */
[----:B------:R-:W-:Y:S06]  /*3460*/  BRA `(.L_x_52) ;  /* 0x0000000000147947 */ /* 0x000fec0003800000 */
.L_x_46:
[----:B------:R-:W-:Y:S01]  /*3470*/  LOP3.LUT R0, R0, 0x80000000, R52, 0x48, !PT ;  /* 0x8000000000007812 */ /* 0x000fe200078e4834 */
[----:B------:R-:W-:Y:S06]  /*3480*/  BRA `(.L_x_52) ;  /* 0x00000000000c7947 */ /* 0x000fec0003800000 */
.L_x_45:
[----:B------:R-:W0:Y:S01]  /*3490*/  MUFU.RSQ R0, -QNAN ;  /* 0xffc0000000007908 */ /* 0x000e220000001400 */
[----:B------:R-:W-:Y:S05]  /*34a0*/  BRA `(.L_x_52) ;  /* 0x0000000000047947 */ /* 0x000fea0003800000 */
.L_x_44:
[----:B------:R-:W-:-:S07]  /*34b0*/  FADD.FTZ R0, R52, R0 ;  /* 0x0000000034007221 */ /* 0x000fce0000010000 */
.L_x_52:
[----:B------:R-:W-:Y:S05]  /*34c0*/  BSYNC.RECONVERGENT B2 ;  /* 0x0000000000027941 */ /* 0x000fea0003800200 */
.L_x_42:
[----:B------:R-:W-:Y:S01]  /*34d0*/  HFMA2 R53, -RZ, RZ, 0, 0 ;  /* 0x00000000ff357431 */ /* 0x000fe200000001ff */
[----:B------:R-:W-:-:S04]  /*34e0*/  MOV R52, R40 ;  /* 0x0000002800347202 */ /* 0x000fc80000000f00 */
[----:B0-----:R-:W-:Y:S05]  /*34f0*/  RET.REL.NODEC R52 `(_Z8mykernelPfP7ResultDii) ;  /* 0xffffffc834c07950 */ /* 0x001fea0003c3ffff */
.L_x_53:
[----:B------:R-:W-:-:S00]  /*3500*/  BRA `(.L_x_53) ;  /* 0xfffffffc00fc7947 */ /* 0x000fc0000383ffff */
[----:B------:R-:W-:-:S00]  /*3510*/  NOP ;  /* 0x0000000000007918 */ /* 0x000fc00000000000 */
        /* <DEDUP_REMOVED lines=14> */
.L_x_54:


//--------------------- .nv.shared._Z8mykernelPfP7ResultDii --------------------------
	.section	.nv.shared._Z8mykernelPfP7ResultDii,"aw",@nobits
	.sectionflags	@""
	.align	4
.nv.shared._Z8mykernelPfP7ResultDii:
	.zero		2048


//--------------------- .nv.shared.reserved.0     --------------------------
	.section	.nv.shared.reserved.0,"aw",@nobits
	.weak		__nv_reservedSMEM_offset_0_alias
	.size		__nv_reservedSMEM_offset_0_alias, 0, 64
	.other		__nv_reservedSMEM_offset_0_alias,@"STO_CUDA_RESERVED_SHARED STV_DEFAULT"
__nv_reservedSMEM_offset_0_alias:
	.zero		0
	.zero		64


//--------------------- .nv.constant0._Z8mykernelPfP7ResultDii --------------------------
	.section	.nv.constant0._Z8mykernelPfP7ResultDii,"a",@progbits
	.sectionflags	@""
	.align	4
.nv.constant0._Z8mykernelPfP7ResultDii:
	.zero		920


//--------------------- SYMBOLS --------------------------

	.type		.nv.reservedSmem.offset0,@object
	.size		.nv.reservedSmem.offset0,0x4
	.type		.nv.reservedSmem.cap,@object
	.size		.nv.reservedSmem.cap,0x4
